def matmul_kernel(
    a_ptr,
    b_ptr,
    c_ptr,
    M,
    N,
    K,
    stride_am,
    stride_ak,
    stride_bk,
    stride_bn,
    stride_cm,
    stride_cn,
    BLOCK_M: tl.constexpr,
    BLOCK_N: tl.constexpr,
    BLOCK_K: tl.constexpr,
    GROUP_M: tl.constexpr,
):
    pid = tl.program_id(axis=0)
    num_pid_m = tl.cdiv(M, BLOCK_M)
    num_pid_n = tl.cdiv(N, BLOCK_N)
    num_pid_in_group = GROUP_M * num_pid_n
    group_id = pid // num_pid_in_group
    first_pid_m = group_id * GROUP_M
    group_size_m = min(num_pid_m - first_pid_m, GROUP_M)
    pid_m = first_pid_m + ((pid % num_pid_in_group) % group_size_m)
    pid_n = (pid % num_pid_in_group) // group_size_m

    offs_am = (pid_m * BLOCK_M + tl.arange(0, BLOCK_M)) % M
    offs_bn = (pid_n * BLOCK_N + tl.arange(0, BLOCK_N)) % N
    offs_k = tl.arange(0, BLOCK_K)
    a_ptrs = a_ptr + offs_am[:, None] * stride_am + offs_k[None, :] * stride_ak
    b_ptrs = b_ptr + offs_k[:, None] * stride_bk + offs_bn[None, :] * stride_bn

    acc = tl.zeros((BLOCK_M, BLOCK_N), dtype=tl.float32)
    for kk in range(0, tl.cdiv(K, BLOCK_K)):
        a = tl.load(a_ptrs, mask=offs_k[None, :] < K - kk * BLOCK_K, other=0.0)
        b = tl.load(b_ptrs, mask=offs_k[:, None] < K - kk * BLOCK_K, other=0.0)
        acc = tl.dot(a, b, acc)
        a_ptrs += BLOCK_K * stride_ak
        b_ptrs += BLOCK_K * stride_bk

    c = acc.to(c_ptr.dtype.element_ty)
    offs_cm = pid_m * BLOCK_M + tl.arange(0, BLOCK_M)
    offs_cn = pid_n * BLOCK_N + tl.arange(0, BLOCK_N)
    c_ptrs = c_ptr + offs_cm[:, None] * stride_cm + offs_cn[None, :] * stride_cn
    mask = (offs_cm[:, None] < M) & (offs_cn[None, :] < N)
    tl.store(c_ptrs, c, mask=mask)

# config = {"BLOCK_K": 64, "BLOCK_M": 64, "BLOCK_N": 128, "GROUP_M": 8, "arch": "sm_100", "dtype": "fp8e5m2", "num_ctas": 4, "num_stages": 3, "num_warps": 4}
# arch = sm_100


// ===== COMPILED SASS (sm_100a) =====

	.target	sm_100a

	.elftype	@"ET_EXEC"


//--------------------- .note.nv.tkinfo           --------------------------
	.section	.note.nv.tkinfo,"",@"SHT_NOTE"
	.sectionflags	@"SHF_NOTE_NV_TKINFO"
	.tkinfo
        /*0018*/ 	.word	0x00000081
        /*0030*/ 	.string	""
        /*0030*/ 	.string	"ptxas-blackwell"
        /*0030*/ 	.string	"Cuda compilation tools, release 12.9, V12.9.86"
        /*0030*/ 	.string	"Build cuda_12.9.r12.9/compiler.36037853_0"
        /*0030*/ 	.string	"-v  -suppress-debug-info  -lineinfo  -arch sm_100a "



//--------------------- .note.nv.cuver            --------------------------
	.section	.note.nv.cuver,"",@"SHT_NOTE"
	.sectionflags	@"SHF_NOTE_NV_CUVER"
        /*0018*/ 	.short	0x0001
        /*001a*/ 	.short	0x0064
        /*001c*/ 	.short	0x0001
        /*001e*/ 	.short	0x0000
        /*0020*/ 	.short	0x0001
        /*0022*/ 	.short	0x0000


//--------------------- .nv.info                  --------------------------
	.section	.nv.info,"",@"SHT_CUDA_INFO"
	.align	4


	//----- nvinfo : EIATTR_REGCOUNT
	.align		4
        /*0000*/ 	.byte	0x04, 0x2f
        /*0002*/ 	.short	(.L_4 - .L_3)
	.align		4
.L_3:
        /*0004*/ 	.word	index@(matmul_kernel)
        /*0008*/ 	.word	0x000000a7


	//----- nvinfo : EIATTR_FRAME_SIZE
	.align		4
.L_4:
        /*000c*/ 	.byte	0x04, 0x11
        /*000e*/ 	.short	(.L_6 - .L_5)
	.align		4
.L_5:
        /*0010*/ 	.word	index@($__internal_2_$__cuda_sm10x_tcgen05_guardrail_trap_unallocated_columns_being_dealloced)
        /*0014*/ 	.word	0x00000000


	//----- nvinfo : EIATTR_FRAME_SIZE
	.align		4
.L_6:
        /*0018*/ 	.byte	0x04, 0x11
        /*001a*/ 	.short	(.L_8 - .L_7)
	.align		4
.L_7:
        /*001c*/ 	.word	index@($__internal_1_$__cuda_sm10x_tcgen05_guardrail_trap_phase_invalid_during_alloc)
        /*0020*/ 	.word	0x00000000


	//----- nvinfo : EIATTR_FRAME_SIZE
	.align		4
.L_8:
        /*0024*/ 	.byte	0x04, 0x11
        /*0026*/ 	.short	(.L_10 - .L_9)
	.align		4
.L_9:
        /*0028*/ 	.word	index@($__internal_0_$__cuda_sm10x_tcgen05_guardrail_trap_col_being_dealloced_not_returned_by_alloc)
        /*002c*/ 	.word	0x00000000


	//----- nvinfo : EIATTR_FRAME_SIZE
	.align		4
.L_10:
        /*0030*/ 	.byte	0x04, 0x11
        /*0032*/ 	.short	(.L_12 - .L_11)
	.align		4
.L_11:
        /*0034*/ 	.word	index@(matmul_kernel)
        /*0038*/ 	.word	0x00000000


	//----- nvinfo : EIATTR_MIN_STACK_SIZE
	.align		4
.L_12:
        /*003c*/ 	.byte	0x04, 0x12
        /*003e*/ 	.short	(.L_14 - .L_13)
	.align		4
.L_13:
        /*0040*/ 	.word	index@(matmul_kernel)
        /*0044*/ 	.word	0x00000000
.L_14:


//--------------------- .nv.info.matmul_kernel    --------------------------
	.section	.nv.info.matmul_kernel,"",@"SHT_CUDA_INFO"
	.sectionflags	@""
	.align	4


	//----- nvinfo : EIATTR_CUDA_API_VERSION
	.align		4
        /*0000*/ 	.byte	0x04, 0x37
        /*0002*/ 	.short	(.L_16 - .L_15)
.L_15:
        /*0004*/ 	.word	0x00000081


	//----- nvinfo : EIATTR_KPARAM_INFO
	.align		4
.L_16:
        /*0008*/ 	.byte	0x04, 0x17
        /*000a*/ 	.short	(.L_18 - .L_17)
.L_17:
        /*000c*/ 	.word	0x00000000
        /*0010*/ 	.short	0x000d
        /*0012*/ 	.short	0x0048
        /*0014*/ 	.byte	0x00, 0xf4, 0x21, 0x00


	//----- nvinfo : EIATTR_KPARAM_INFO
	.align		4
.L_18:
        /*0018*/ 	.byte	0x04, 0x17
        /*001a*/ 	.short	(.L_20 - .L_19)
.L_19:
        /*001c*/ 	.word	0x00000000
        /*0020*/ 	.short	0x000c
        /*0022*/ 	.short	0x0040
        /*0024*/ 	.byte	0x00, 0xf4, 0x21, 0x00


	//----- nvinfo : EIATTR_KPARAM_INFO
	.align		4
.L_20:
        /*0028*/ 	.byte	0x04, 0x17
        /*002a*/ 	.short	(.L_22 - .L_21)
.L_21:
        /*002c*/ 	.word	0x00000000
        /*0030*/ 	.short	0x000b
        /*0032*/ 	.short	0x0038
        /*0034*/ 	.byte	0x00, 0xf0, 0x11, 0x00


	//----- nvinfo : EIATTR_KPARAM_INFO
	.align		4
.L_22:
        /*0038*/ 	.byte	0x04, 0x17
        /*003a*/ 	.short	(.L_24 - .L_23)
.L_23:
        /*003c*/ 	.word	0x00000000
        /*0040*/ 	.short	0x000a
        /*0042*/ 	.short	0x0034
        /*0044*/ 	.byte	0x00, 0xf0, 0x11, 0x00


	//----- nvinfo : EIATTR_KPARAM_INFO
	.align		4
.L_24:
        /*0048*/ 	.byte	0x04, 0x17
        /*004a*/ 	.short	(.L_26 - .L_25)
.L_25:
        /*004c*/ 	.word	0x00000000
        /*0050*/ 	.short	0x0009
        /*0052*/ 	.short	0x0030
        /*0054*/ 	.byte	0x00, 0xf0, 0x11, 0x00


	//----- nvinfo : EIATTR_KPARAM_INFO
	.align		4
.L_26:
        /*0058*/ 	.byte	0x04, 0x17
        /*005a*/ 	.short	(.L_28 - .L_27)
.L_27:
        /*005c*/ 	.word	0x00000000
        /*0060*/ 	.short	0x0008
        /*0062*/ 	.short	0x002c
        /*0064*/ 	.byte	0x00, 0xf0, 0x11, 0x00


	//----- nvinfo : EIATTR_KPARAM_INFO
	.align		4
.L_28:
        /*0068*/ 	.byte	0x04, 0x17
        /*006a*/ 	.short	(.L_30 - .L_29)
.L_29:
        /*006c*/ 	.word	0x00000000
        /*0070*/ 	.short	0x0007
        /*0072*/ 	.short	0x0028
        /*0074*/ 	.byte	0x00, 0xf0, 0x11, 0x00


	//----- nvinfo : EIATTR_KPARAM_INFO
	.align		4
.L_30:
        /*0078*/ 	.byte	0x04, 0x17
        /*007a*/ 	.short	(.L_32 - .L_31)
.L_31:
        /*007c*/ 	.word	0x00000000
        /*0080*/ 	.short	0x0006
        /*0082*/ 	.short	0x0024
        /*0084*/ 	.byte	0x00, 0xf0, 0x11, 0x00


	//----- nvinfo : EIATTR_KPARAM_INFO
	.align		4
.L_32:
        /*0088*/ 	.byte	0x04, 0x17
        /*008a*/ 	.short	(.L_34 - .L_33)
.L_33:
        /*008c*/ 	.word	0x00000000
        /*0090*/ 	.short	0x0005
        /*0092*/ 	.short	0x0020
        /*0094*/ 	.byte	0x00, 0xf0, 0x11, 0x00


	//----- nvinfo : EIATTR_KPARAM_INFO
	.align		4
.L_34:
        /*0098*/ 	.byte	0x04, 0x17
        /*009a*/ 	.short	(.L_36 - .L_35)
.L_35:
        /*009c*/ 	.word	0x00000000
        /*00a0*/ 	.short	0x0004
        /*00a2*/ 	.short	0x001c
        /*00a4*/ 	.byte	0x00, 0xf0, 0x11, 0x00


	//----- nvinfo : EIATTR_KPARAM_INFO
	.align		4
.L_36:
        /*00a8*/ 	.byte	0x04, 0x17
        /*00aa*/ 	.short	(.L_38 - .L_37)
.L_37:
        /*00ac*/ 	.word	0x00000000
        /*00b0*/ 	.short	0x0003
        /*00b2*/ 	.short	0x0018
        /*00b4*/ 	.byte	0x00, 0xf0, 0x11, 0x00


	//----- nvinfo : EIATTR_KPARAM_INFO
	.align		4
.L_38:
        /*00b8*/ 	.byte	0x04, 0x17
        /*00ba*/ 	.short	(.L_40 - .L_39)
.L_39:
        /*00bc*/ 	.word	0x00000000
        /*00c0*/ 	.short	0x0002
        /*00c2*/ 	.short	0x0010
        /*00c4*/ 	.byte	0x00, 0xf4, 0x21, 0x00


	//----- nvinfo : EIATTR_KPARAM_INFO
	.align		4
.L_40:
        /*00c8*/ 	.byte	0x04, 0x17
        /*00ca*/ 	.short	(.L_42 - .L_41)
.L_41:
        /*00cc*/ 	.word	0x00000000
        /*00d0*/ 	.short	0x0001
        /*00d2*/ 	.short	0x0008
        /*00d4*/ 	.byte	0x00, 0xf4, 0x21, 0x00


	//----- nvinfo : EIATTR_KPARAM_INFO
	.align		4
.L_42:
        /*00d8*/ 	.byte	0x04, 0x17
        /*00da*/ 	.short	(.L_44 - .L_43)
.L_43:
        /*00dc*/ 	.word	0x00000000
        /*00e0*/ 	.short	0x0000
        /*00e2*/ 	.short	0x0000
        /*00e4*/ 	.byte	0x00, 0xf4, 0x21, 0x00


	//----- nvinfo : EIATTR_EXPLICIT_CLUSTER
	.align		4
.L_44:
        /*00e8*/ 	.byte	0x01, 0x3e
	.zero		2


	//----- nvinfo : EIATTR_CTA_PER_CLUSTER
	.align		4
        /*00ec*/ 	.byte	0x04, 0x3d
        /*00ee*/ 	.short	(.L_46 - .L_45)
.L_45:
        /*00f0*/ 	.word	0x00000004
        /*00f4*/ 	.word	0x00000001
        /*00f8*/ 	.word	0x00000001


	//----- nvinfo : EIATTR_AT_ENTRY_FRAGMENTS
	.align		4
.L_46:
        /*00fc*/ 	.byte	0x04, 0x4f
        /*00fe*/ 	.short	(.L_48 - .L_47)


	//   ....[0]....
.L_47:
        /*0100*/ 	.word	0x00000004


	//----- nvinfo : EIATTR_RESERVED_SMEM_USED
	.align		4
.L_48:
        /*0104*/ 	.byte	0x01, 0x41
	.zero		2


	//----- nvinfo : EIATTR_SPARSE_MMA_MASK
	.align		4
        /*0108*/ 	.byte	0x03, 0x50
        /*010a*/ 	.short	0x0000


	//----- nvinfo : EIATTR_TCGEN05_1CTA_USED
	.align		4
        /*010c*/ 	.byte	0x01, 0x51
	.zero		2


	//----- nvinfo : EIATTR_MAXREG_COUNT
	.align		4
        /*0110*/ 	.byte	0x03, 0x1b
        /*0112*/ 	.short	0x00ff


	//----- nvinfo : EIATTR_NUM_BARRIERS
	.align		4
        /*0114*/ 	.byte	0x02, 0x4c
        /*0116*/ 	.byte	0x01
	.zero		1


	//----- nvinfo : EIATTR_INT_WARP_WIDE_INSTR_OFFSETS
	.align		4
        /*0118*/ 	.byte	0x04, 0x31
        /*011a*/ 	.short	(.L_50 - .L_49)


	//   ....[0]....
.L_49:
        /*011c*/ 	.word	0x000016d0


	//   ....[1]....
        /*0120*/ 	.word	0x000016e0


	//   ....[2]....
        /*0124*/ 	.word	0x00002cf0


	//   ....[3]....
        /*0128*/ 	.word	0x00005ac0


	//   ....[4]....
        /*012c*/ 	.word	0x00005b10


	//----- nvinfo : EIATTR_COOP_GROUP_MASK_REGIDS
	.align		4
.L_50:
        /*0130*/ 	.byte	0x04, 0x29
        /*0132*/ 	.short	(.L_52 - .L_51)


	//   ....[0]....
.L_51:
        /*0134*/ 	.word	0xffffffff


	//   ....[1]....
        /*0138*/ 	.word	0xffffffff


	//   ....[2]....
        /*013c*/ 	.word	0xffffffff


	//   ....[3]....
        /*0140*/ 	.word	0xffffffff


	//----- nvinfo : EIATTR_COOP_GROUP_INSTR_OFFSETS
	.align		4
.L_52:
        /*0144*/ 	.byte	0x04, 0x28
        /*0146*/ 	.short	(.L_54 - .L_53)


	//   ....[0]....
.L_53:
        /*0148*/ 	.word	0x00000070


	//   ....[1]....
        /*014c*/ 	.word	0x00000320


	//   ....[2]....
        /*0150*/ 	.word	0x00005960


	//   ....[3]....
        /*0154*/ 	.word	0x00005bc0


	//----- nvinfo : EIATTR_VRC_CTA_INIT_COUNT
	.align		4
.L_54:
        /*0158*/ 	.byte	0x02, 0x4a
        /*015a*/ 	.byte	0x80
	.zero		1


	//----- nvinfo : EIATTR_MBARRIER_INSTR_OFFSETS
	.align		4
        /*015c*/ 	.byte	0x04, 0x39
        /*015e*/ 	.short	(.L_56 - .L_55)


	//   ....[0]....
.L_55:
        /*0160*/ 	.word	0x00001860
        /*0164*/ 	.word	0x000000ff
        /*0168*/ 	.word	0x00000000
        /*016c*/ 	.short	0x0100
        /*016e*/ 	.byte	0x0a
	.zero		1


	//   ....[1]....
        /*0170*/ 	.word	0x00002d40
        /*0174*/ 	.word	0x000000ff
        /*0178*/ 	.word	0x00003008
        /*017c*/ 	.short	0x0100
        /*017e*/ 	.byte	0x0d
	.zero		1


	//   ....[2]....
        /*0180*/ 	.word	0x00003a50
        /*0184*/ 	.word	0x000000ff
        /*0188*/ 	.word	0x00000000
        /*018c*/ 	.short	0x010a
        /*018e*/ 	.byte	0x0a
	.zero		1


	//   ....[3]....
        /*0190*/ 	.word	0x00004e10
        /*0194*/ 	.word	0x000000ff
        /*0198*/ 	.word	0x00000000
        /*019c*/ 	.short	0x010a
        /*019e*/ 	.byte	0x0a
	.zero		1


	//   ....[4]....
        /*01a0*/ 	.word	0x00004f60
        /*01a4*/ 	.word	0x000000ff
        /*01a8*/ 	.word	0x00003000
        /*01ac*/ 	.short	0x0108
        /*01ae*/ 	.byte	0x0d
	.zero		1


	//   ....[5]....
        /*01b0*/ 	.word	0x00004ff0
        /*01b4*/ 	.word	0x000000ff
        /*01b8*/ 	.word	0x00003008
        /*01bc*/ 	.short	0x0108
        /*01be*/ 	.byte	0x0d
	.zero		1


	//   ....[6]....
        /*01c0*/ 	.word	0x00005be0
        /*01c4*/ 	.word	0x000000ff
        /*01c8*/ 	.word	0x00000000
        /*01cc*/ 	.short	0x010a
        /*01ce*/ 	.byte	0x0a
	.zero		1


	//   ....[7]....
        /*01d0*/ 	.word	0x00005c10
        /*01d4*/ 	.word	0x000000ff
        /*01d8*/ 	.word	0x00000000
        /*01dc*/ 	.short	0x010a
        /*01de*/ 	.byte	0x0a
	.zero		1


	//----- nvinfo : EIATTR_NUM_MBARRIERS
	.align		4
.L_56:
        /*01e0*/ 	.byte	0x03, 0x38
        /*01e2*/ 	.short	0x0002


	//----- nvinfo : EIATTR_EXIT_INSTR_OFFSETS
	.align		4
        /*01e4*/ 	.byte	0x04, 0x1c
        /*01e6*/ 	.short	(.L_58 - .L_57)


	//   ....[0]....
.L_57:
        /*01e8*/ 	.word	0x00005bd0


	//----- nvinfo : EIATTR_REQNTID
	.align		4
.L_58:
        /*01ec*/ 	.byte	0x04, 0x10
        /*01ee*/ 	.short	(.L_60 - .L_59)
.L_59:
        /*01f0*/ 	.word	0x00000080
        /*01f4*/ 	.word	0x00000001
        /*01f8*/ 	.word	0x00000001


	//----- nvinfo : EIATTR_CRS_STACK_SIZE
	.align		4
.L_60:
        /*01fc*/ 	.byte	0x04, 0x1e
        /*01fe*/ 	.short	(.L_62 - .L_61)
.L_61:
        /*0200*/ 	.word	0x00000000


	//----- nvinfo : EIATTR_CBANK_PARAM_SIZE
	.align		4
.L_62:
        /*0204*/ 	.byte	0x03, 0x19
        /*0206*/ 	.short	0x0050


	//----- nvinfo : EIATTR_PARAM_CBANK
	.align		4
        /*0208*/ 	.byte	0x04, 0x0a
        /*020a*/ 	.short	(.L_64 - .L_63)
	.align		4
.L_63:
        /*020c*/ 	.word	index@(.nv.constant0.matmul_kernel)
        /*0210*/ 	.short	0x0380
        /*0212*/ 	.short	0x0050


	//----- nvinfo : EIATTR_SW_WAR
	.align		4
.L_64:
        /*0214*/ 	.byte	0x04, 0x36
        /*0216*/ 	.short	(.L_66 - .L_65)
.L_65:
        /*0218*/ 	.word	0x00000008
.L_66:


//--------------------- .nv.compat                --------------------------
	.section	.nv.compat,"",@"SHT_CUDA_COMPAT_INFO"
	.align	4
        /*0000*/ 	.byte	0x02, 0x02, 0x02, 0x00, 0x02, 0x05, 0x05, 0x00, 0x02, 0x03, 0x00, 0x00, 0x02, 0x06, 0x01, 0x00


//--------------------- .nv.callgraph             --------------------------
	.section	.nv.callgraph,"",@"SHT_CUDA_CALLGRAPH"
	.align	4
	.sectionentsize	8
	.align		4
        /*0000*/ 	.word	0x00000000
	.align		4
        /*0004*/ 	.word	0xffffffff
	.align		4
        /*0008*/ 	.word	0x00000000
	.align		4
        /*000c*/ 	.word	0xfffffffe
	.align		4
        /*0010*/ 	.word	0x00000000
	.align		4
        /*0014*/ 	.word	0xfffffffd
	.align		4
        /*0018*/ 	.word	0x00000000
	.align		4
        /*001c*/ 	.word	0xfffffffc


//--------------------- .text.matmul_kernel       --------------------------
	.section	.text.matmul_kernel,"ax",@progbits
	.align	128
        .global         matmul_kernel
        .type           matmul_kernel,@function
        .size           matmul_kernel,(.L_x_20 - matmul_kernel)
        .other          matmul_kernel,@"STO_CUDA_ENTRY STV_DEFAULT"
matmul_kernel:
.text.matmul_kernel:
[----:B------:R-:W0:Y:S01]  /*0000*/  LDC R1, c[0x0][0x37c] ;  /* 0x0000df00ff017b82 */ /* 0x000e220000000800 */
[----:B------:R-:W1:Y:S01]  /*0010*/  S2R R0, SR_TID.X ;  /* 0x0000000000007919 */ /* 0x000e620000002100 */
[----:B------:R-:W2:Y:S01]  /*0020*/  LDCU.64 UR26, c[0x0][0x358] ;  /* 0x00006b00ff1a77ac */ /* 0x000ea20008000a00 */
[----:B-1----:R-:W-:-:S13]  /*0030*/  ISETP.GE.U32.AND P0, PT, R0, 0x20, PT ;  /* 0x000000200000780c */ /* 0x002fda0003f06070 */
[----:B------:R-:W-:Y:S02]  /*0040*/  VOTEU.ANY UP0, P0 ;  /* 0x0000000000ff7886 */ /* 0x000fe40000000100 */
[----:B0-2---:R-:W-:Y:S05]  /*0050*/  BRA.U UP0, `(.L_x_0) ;  /* 0x0000000100b47547 */ /* 0x005fea000b800000 */
[----:B------:R-:W0:Y:S01]  /*0060*/  S2UR UR6, SR_CgaCtaId ;  /* 0x00000000000679c3 */ /* 0x000e220000008800 */
[----:B------:R-:W-:Y:S01]  /*0070*/  NOP ;  /* 0x0000000000007918 */ /* 0x000fe20000000000 */
[----:B------:R-:W-:Y:S02]  /*0080*/  UMOV UR4, 0x40 ;  /* 0x0000004000047882 */ /* 0x000fe40000000000 */
[----:B0-----:R-:W-:-:S09]  /*0090*/  ULEA UR4, UR6, UR4, 0x18 ;  /* 0x0000000406047291 */ /* 0x001fd2000f8ec0ff */
[----:B------:R-:W0:Y:S01]  /*00a0*/  LDS.U8 R2, [UR4] ;  /* 0x00000004ff027984 */ /* 0x000e220008000000 */
[----:B------:R-:W-:Y:S02]  /*00b0*/  UMOV UR4, 0x400 ;  /* 0x0000040000047882 */ /* 0x000fe40000000000 */
[----:B------:R-:W-:Y:S01]  /*00c0*/  ULEA UR4, UR6, UR4, 0x18 ;  /* 0x0000000406047291 */ /* 0x000fe2000f8ec0ff */
[----:B0-----:R-:W-:-:S13]  /*00d0*/  ISETP.NE.AND P0, PT, R2, RZ, PT ;  /* 0x000000ff0200720c */ /* 0x001fda0003f05270 */
[----:B------:R-:W-:Y:S05]  /*00e0*/  @P0 BRA `(.L_x_1) ;  /* 0x0000000000780947 */ /* 0x000fea0003800000 */
[----:B------:R-:W-:-:S13]  /*00f0*/  ELECT P0, URZ, PT ;  /* 0x0000000000ff782f */ /* 0x000fda0003800000 */
[----:B------:R-:W-:Y:S05]  /*0100*/  @!P0 BRA `(.L_x_2) ;  /* 0x0000000000808947 */ /* 0x000fea0003800000 */
[----:B------:R-:W-:Y:S01]  /*0110*/  UMOV UR5, 0x1 ;  /* 0x0000000100057882 */ /* 0x000fe20000000000 */
[----:B------:R-:W-:-:S04]  /*0120*/  IMAD.MOV.U32 R5, RZ, RZ, 0x1 ;  /* 0x00000001ff057424 */ /* 0x000fc800078e00ff */
[----:B------:R-:W-:Y:S04]  /*0130*/  DEPBAR.LE SB0, 0x36 ;  /* 0x00008d800000791a */ /* 0x000fe80000000000 */
[----:B------:R-:W0:Y:S02]  /*0140*/  UTCATOMSWS.FIND_AND_SET.ALIGN UP1, UR5, UR5 ;  /* 0x00000005000575e3 */ /* 0x000e240008020800 */
[----:B0-----:R-:W-:-:S04]  /*0150*/  PLOP3.LUT P0, PT, PT, PT, UP1, 0x80, 0x8 ;  /* 0x000000000008781c */ /* 0x001fc80003f0f018 */
[----:B------:R-:W-:-:S04]  /*0160*/  SEL R2, RZ, 0xffffffff, !P0 ;  /* 0xffffffffff027807 */ /* 0x000fc80004000000 */
[----:B------:R-:W-:Y:S01]  /*0170*/  ISETP.NE.AND P0, PT, R2, RZ, PT ;  /* 0x000000ff0200720c */ /* 0x000fe20003f05270 */
[----:B------:R-:W-:-:S12]  /*0180*/  IMAD.U32 R2, RZ, RZ, UR5 ;  /* 0x00000005ff027e24 */ /* 0x000fd8000f8e00ff */
[----:B------:R-:W-:Y:S05]  /*0190*/  @P0 BRA `(.L_x_3) ;  /* 0x0000000000240947 */ /* 0x000fea0003800000 */
.L_x_4:
[----:B------:R-:W-:Y:S05]  /*01a0*/  NANOSLEEP 0x64 ;  /* 0x000000640000795d */ /* 0x000fea0003800000 */
[----:B------:R-:W-:-:S05]  /*01b0*/  UMOV UR5, 0x1 ;  /* 0x0000000100057882 */ /* 0x000fca0000000000 */
[----:B------:R-:W-:Y:S04]  /*01c0*/  DEPBAR.LE SB0, 0x36 ;  /* 0x00008d800000791a */ /* 0x000fe80000000000 */
[----:B------:R-:W0:Y:S02]  /*01d0*/  UTCATOMSWS.FIND_AND_SET.ALIGN UP1, UR5, UR5 ;  /* 0x00000005000575e3 */ /* 0x000e240008020800 */
[----:B0-----:R-:W-:-:S04]  /*01e0*/  PLOP3.LUT P0, PT, PT, PT, UP1, 0x80, 0x8 ;  /* 0x000000000008781c */ /* 0x001fc80003f0f018 */
[----:B------:R-:W-:-:S04]  /*01f0*/  SEL R2, RZ, 0xffffffff, !P0 ;  /* 0xffffffffff027807 */ /* 0x000fc80004000000 */
[----:B------:R-:W-:Y:S01]  /*0200*/  ISETP.NE.AND P0, PT, R2, RZ, PT ;  /* 0x000000ff0200720c */ /* 0x000fe20003f05270 */
[----:B------:R-:W-:-:S12]  /*0210*/  IMAD.U32 R2, RZ, RZ, UR5 ;  /* 0x00000005ff027e24 */ /* 0x000fd8000f8e00ff */
[----:B------:R-:W-:Y:S05]  /*0220*/  @!P0 BRA `(.L_x_4) ;  /* 0xfffffffc00dc8947 */ /* 0x000fea000383ffff */
.L_x_3:
[C---:B------:R-:W-:Y:S01]  /*0230*/  VIADD R4, R2.reuse, 0x10 ;  /* 0x0000001002047836 */ /* 0x040fe20000000000 */
[----:B------:R-:W-:Y:S01]  /*0240*/  UMOV UR5, 0x50 ;  /* 0x0000005000057882 */ /* 0x000fe20000000000 */
[C---:B------:R-:W-:Y:S01]  /*0250*/  SHF.L.U32 R3, R5.reuse, R2, RZ ;  /* 0x0000000205037219 */ /* 0x040fe200000006ff */
[----:B------:R-:W-:Y:S01]  /*0260*/  ULEA UR5, UR6, UR5, 0x18 ;  /* 0x0000000506057291 */ /* 0x000fe2000f8ec0ff */
[----:B------:R-:W-:Y:S01]  /*0270*/  IMAD.SHL.U32 R2, R2, 0x20, RZ ;  /* 0x0000002002027824 */ /* 0x000fe200078e00ff */
[----:B------:R-:W-:-:S04]  /*0280*/  SHF.L.U32 R4, R5, R4, RZ ;  /* 0x0000000405047219 */ /* 0x000fc800000006ff */
[----:B------:R-:W-:-:S05]  /*0290*/  LOP3.LUT R3, R4, R3, RZ, 0xfc, !PT ;  /* 0x0000000304037212 */ /* 0x000fca00078efcff */
[----:B------:R0:W-:Y:S04]  /*02a0*/  ATOMS.OR RZ, [UR5], R3 ;  /* 0x00000003ffff798c */ /* 0x0001e8000b000005 */
[----:B------:R0:W-:Y:S01]  /*02b0*/  STS [UR4], R2 ;  /* 0x00000002ff007988 */ /* 0x0001e20008000804 */
[----:B------:R-:W-:Y:S05]  /*02c0*/  BRA `(.L_x_2) ;  /* 0x0000000000107947 */ /* 0x000fea0003800000 */
.L_x_1:
[----:B------:R-:W-:-:S05]  /*02d0*/  IMAD.MOV.U32 R2, RZ, RZ, -0x1 ;  /* 0xffffffffff027424 */ /* 0x000fca00078e00ff */
[----:B------:R0:W-:Y:S02]  /*02e0*/  STS [UR4], R2 ;  /* 0x00000002ff007988 */ /* 0x0001e40008000804 */
[----:B0-----:R-:W-:-:S07]  /*02f0*/  MOV R2, 0x310 ;  /* 0x0000031000027802 */ /* 0x001fce0000000f00 */
[----:B------:R-:W-:Y:S05]  /*0300*/  CALL.REL.NOINC `($__internal_1_$__cuda_sm10x_tcgen05_guardrail_trap_phase_invalid_during_alloc) ;  /* 0x0000005800587944 */ /* 0x000fea0003c00000 */
.L_x_2:
[----:B------:R-:W-:Y:S05]  /*0310*/  WARPSYNC.ALL ;  /* 0x0000000000007948 */ /* 0x000fea0003800000 */
[----:B------:R-:W-:Y:S01]  /*0320*/  NOP ;  /* 0x0000000000007918 */ /* 0x000fe20000000000 */
.L_x_0:
[----:B------:R-:W1:Y:S08]  /*0330*/  LDC.64 R6, c[0x0][0x398] ;  /* 0x0000e600ff067b82 */ /* 0x000e700000000a00 */
[----:B------:R-:W2:Y:S02]  /*0340*/  S2UR UR5, SR_CgaSize ;  /* 0x00000000000579c3 */ /* 0x000ea40000008a00 */
[----:B--2---:R-:W-:-:S12]  /*0350*/  UIMAD UR5, UR5, -0xa0, URZ ;  /* 0xffffff60050578a4 */ /* 0x004fd8000f8e02ff */
[----:B------:R-:W2:Y:S01]  /*0360*/  LDCU UR5, c[0x0][UR5+0x2b0] ;  /* 0x00005600050577ac */ /* 0x000ea20008000800 */
[----:B------:R-:W-:Y:S02]  /*0370*/  LOP3.LUT R65, R0, 0x3f, RZ, 0xc0, !PT ;  /* 0x0000003f00417812 */ /* 0x000fe400078ec0ff */
[----:B------:R-:W-:Y:S01]  /*0380*/  PRMT R143, RZ, 0x7610, R143 ;  /* 0x00007610ff8f7816 */ /* 0x000fe2000000008f */
[----:B------:R-:W3:Y:S01]  /*0390*/  LDCU UR11, c[0x0][0x3a0] ;  /* 0x00007400ff0b77ac */ /* 0x000ee20008000800 */
[----:B------:R-:W4:Y:S01]  /*03a0*/  S2UR UR4, SR_CTAID.X ;  /* 0x00000000000479c3 */ /* 0x000f220000002500 */
[----:B------:R-:W-:Y:S01]  /*03b0*/  UMOV UR13, 0x400 ;  /* 0x00000400000d7882 */ /* 0x000fe20000000000 */
[----:B------:R-:W5:Y:S01]  /*03c0*/  LDCU.64 UR20, c[0x0][0x3a8] ;  /* 0x00007500ff1477ac */ /* 0x000f620008000a00 */
[----:B------:R-:W0:Y:S01]  /*03d0*/  LDCU UR8, c[0x0][0x3a4] ;  /* 0x00007480ff0877ac */ /* 0x000e220008000800 */
[----:B------:R-:W0:Y:S01]  /*03e0*/  LDCU.128 UR16, c[0x0][0x380] ;  /* 0x00007000ff1077ac */ /* 0x000e220008000c00 */
[----:B------:R-:W-:Y:S01]  /*03f0*/  UMOV UR6, 0x1 ;  /* 0x0000000100067882 */ /* 0x000fe20000000000 */
[----:B---3--:R-:W-:Y:S01]  /*0400*/  UIADD3 UR32, UPT, UPT, UR11, 0x3f, URZ ;  /* 0x0000003f0b207890 */ /* 0x008fe2000fffe0ff */
[----:B01----:R-:W-:Y:S01]  /*0410*/  VIADD R2, R7, 0x7f ;  /* 0x0000007f07027836 */ /* 0x003fe20000000000 */
[----:B------:R-:W-:-:S02]  /*0420*/  IABS R15, R7 ;  /* 0x00000007000f7213 */ /* 0x000fc40000000000 */
[----:B------:R-:W-:Y:S01]  /*0430*/  IABS R14, R6 ;  /* 0x00000006000e7213 */ /* 0x000fe20000000000 */
[----:B------:R-:W-:Y:S01]  /*0440*/  UISETP.GT.AND UP1, UPT, UR32, 0x3f, UPT ;  /* 0x0000003f2000788c */ /* 0x000fe2000bf24270 */
[----:B------:R-:W-:Y:S01]  /*0450*/  SHF.R.S32.HI R3, RZ, 0x1f, R2 ;  /* 0x0000001fff037819 */ /* 0x000fe20000011402 */
[----:B-----5:R-:W-:Y:S01]  /*0460*/  IMAD.U32 R62, RZ, RZ, UR20 ;  /* 0x00000014ff3e7e24 */ /* 0x020fe2000f8e00ff */
[----:B----4-:R-:W-:Y:S02]  /*0470*/  I2FP.F32.U32 R8, UR4 ;  /* 0x0000000400087c45 */ /* 0x010fe40008201000 */
[----:B------:R-:W-:-:S03]  /*0480*/  LEA.HI R3, R3, R2, RZ, 0x7 ;  /* 0x0000000203037211 */ /* 0x000fc600078f38ff */
[----:B--2---:R-:W-:Y:S01]  /*0490*/  FMUL R8, R8, UR5 ;  /* 0x0000000508087c20 */ /* 0x004fe20008400000 */
[----:B------:R-:W-:Y:S01]  /*04a0*/  SHF.R.S32.HI R3, RZ, 0x7, R3 ;  /* 0x00000007ff037819 */ /* 0x000fe20000011403 */
[----:B------:R-:W0:Y:S02]  /*04b0*/  S2UR UR5, SR_CgaCtaId ;  /* 0x00000000000579c3 */ /* 0x000e240000008800 */
[----:B------:R-:W1:Y:S02]  /*04c0*/  F2I.U32.TRUNC.NTZ R9, R8 ;  /* 0x0000000800097305 */ /* 0x000e64000020f000 */
[----:B------:R-:W-:-:S05]  /*04d0*/  IMAD.SHL.U32 R4, R3, 0x8, RZ ;  /* 0x0000000803047824 */ /* 0x000fca00078e00ff */
[----:B------:R-:W-:-:S04]  /*04e0*/  IABS R11, R4 ;  /* 0x00000004000b7213 */ /* 0x000fc80000000000 */
[----:B------:R-:W2:Y:S01]  /*04f0*/  I2F.RP R5, R11 ;  /* 0x0000000b00057306 */ /* 0x000ea20000209400 */
[----:B-1----:R-:W-:Y:S01]  /*0500*/  IABS R12, R9 ;  /* 0x00000009000c7213 */ /* 0x002fe20000000000 */
[----:B0-----:R-:W-:Y:S02]  /*0510*/  USHF.L.U32 UR4, UR5, 0x5, URZ ;  /* 0x0000000505047899 */ /* 0x001fe400080006ff */
[----:B------:R-:W-:-:S04]  /*0520*/  ULEA UR13, UR5, UR13, 0x18 ;  /* 0x0000000d050d7291 */ /* 0x000fc8000f8ec0ff */
[----:B--2---:R-:W0:Y:S01]  /*0530*/  MUFU.RCP R5, R5 ;  /* 0x0000000500057308 */ /* 0x004e220000001000 */
[----:B------:R-:W-:Y:S02]  /*0540*/  ULOP3.LUT UR4, UR4, 0x60, URZ, 0xc0, !UPT ;  /* 0x0000006004047892 */ /* 0x000fe4000f8ec0ff */
[----:B------:R-:W-:Y:S01]  /*0550*/  UIADD3 UR10, UPT, UPT, UR13, 0x3000, URZ ;  /* 0x000030000d0a7890 */ /* 0x000fe2000fffe0ff */
[----:B0-----:R-:W-:Y:S01]  /*0560*/  VIADD R2, R5, 0xffffffe ;  /* 0x0ffffffe05027836 */ /* 0x001fe20000000000 */
[----:B------:R-:W-:-:S03]  /*0570*/  IABS R5, R4 ;  /* 0x0000000400057213 */ /* 0x000fc60000000000 */
[----:B------:R0:W1:Y:S02]  /*0580*/  F2I.FTZ.U32.TRUNC.NTZ R3, R2 ;  /* 0x0000000200037305 */ /* 0x000064000021f000 */
[----:B0-----:R-:W-:Y:S02]  /*0590*/  IMAD.MOV.U32 R2, RZ, RZ, RZ ;  /* 0x000000ffff027224 */ /* 0x001fe400078e00ff */
[----:B-1----:R-:W-:-:S04]  /*05a0*/  IMAD.MOV R10, RZ, RZ, -R3 ;  /* 0x000000ffff0a7224 */ /* 0x002fc800078e0a03 */
[----:B------:R-:W-:Y:S02]  /*05b0*/  IMAD R13, R10, R11, RZ ;  /* 0x0000000b0a0d7224 */ /* 0x000fe400078e02ff */
[----:B------:R-:W-:Y:S02]  /*05c0*/  IMAD.MOV.U32 R10, RZ, RZ, R12 ;  /* 0x000000ffff0a7224 */ /* 0x000fe400078e000c */
[----:B------:R-:W-:-:S04]  /*05d0*/  IMAD.HI.U32 R3, R3, R13, R2 ;  /* 0x0000000d03037227 */ /* 0x000fc800078e0002 */
[----:B------:R-:W-:Y:S02]  /*05e0*/  IMAD.MOV R2, RZ, RZ, -R5 ;  /* 0x000000ffff027224 */ /* 0x000fe400078e0a05 */
[----:B------:R-:W-:-:S04]  /*05f0*/  IMAD.HI.U32 R3, R3, R10, RZ ;  /* 0x0000000a03037227 */ /* 0x000fc800078e00ff */
[----:B------:R-:W-:Y:S01]  /*0600*/  IMAD R2, R3, R2, R10 ;  /* 0x0000000203027224 */ /* 0x000fe200078e020a */
[----:B------:R-:W-:Y:S04]  /*0610*/  BAR.SYNC.DEFER_BLOCKING 0x0 ;  /* 0x0000000000007b1d */ /* 0x000fe80000010000 */
[----:B------:R-:W-:-:S13]  /*0620*/  ISETP.GT.U32.AND P1, PT, R11, R2, PT ;  /* 0x000000020b00720c */ /* 0x000fda0003f24070 */
[----:B------:R-:W-:Y:S02]  /*0630*/  @!P1 IMAD.IADD R2, R2, 0x1, -R11 ;  /* 0x0000000102029824 */ /* 0x000fe400078e0a0b */
[----:B------:R-:W-:Y:S01]  /*0640*/  @!P1 VIADD R3, R3, 0x1 ;  /* 0x0000000103039836 */ /* 0x000fe20000000000 */
[----:B------:R-:W-:Y:S02]  /*0650*/  ISETP.NE.AND P1, PT, R4, RZ, PT ;  /* 0x000000ff0400720c */ /* 0x000fe40003f25270 */
[----:B------:R-:W-:Y:S02]  /*0660*/  ISETP.GE.U32.AND P0, PT, R2, R11, PT ;  /* 0x0000000b0200720c */ /* 0x000fe40003f06070 */
[----:B------:R-:W-:-:S04]  /*0670*/  LOP3.LUT R2, R9, R4, RZ, 0x3c, !PT ;  /* 0x0000000409027212 */ /* 0x000fc800078e3cff */
[----:B------:R-:W-:Y:S01]  /*0680*/  ISETP.GE.AND P2, PT, R2, RZ, PT ;  /* 0x000000ff0200720c */ /* 0x000fe20003f46270 */
[----:B------:R-:W-:-:S06]  /*0690*/  VIADD R2, R6, 0x3f ;  /* 0x0000003f06027836 */ /* 0x000fcc0000000000 */
[----:B------:R-:W-:-:S04]  /*06a0*/  @P0 VIADD R3, R3, 0x1 ;  /* 0x0000000103030836 */ /* 0x000fc80000000000 */
[----:B------:R-:W-:Y:S01]  /*06b0*/  IMAD.MOV.U32 R5, RZ, RZ, R3 ;  /* 0x000000ffff057224 */ /* 0x000fe200078e0003 */
[----:B------:R-:W-:-:S03]  /*06c0*/  SHF.R.S32.HI R3, RZ, 0x1f, R2 ;  /* 0x0000001fff037819 */ /* 0x000fc60000011402 */
[----:B------:R-:W-:Y:S01]  /*06d0*/  @!P2 IMAD.MOV R5, RZ, RZ, -R5 ;  /* 0x000000ffff05a224 */ /* 0x000fe200078e0a05 */
[----:B------:R-:W-:Y:S02]  /*06e0*/  @!P1 LOP3.LUT R5, RZ, R4, RZ, 0x33, !PT ;  /* 0x00000004ff059212 */ /* 0x000fe400078e33ff */
[----:B------:R-:W-:-:S03]  /*06f0*/  LEA.HI R3, R3, R2, RZ, 0x6 ;  /* 0x0000000203037211 */ /* 0x000fc600078f30ff */
[----:B------:R-:W-:Y:S02]  /*0700*/  IMAD.SHL.U32 R28, R5, 0x8, RZ ;  /* 0x00000008051c7824 */ /* 0x000fe400078e00ff */
[----:B------:R-:W-:-:S03]  /*0710*/  IMAD.MOV R5, RZ, RZ, -R5 ;  /* 0x000000ffff057224 */ /* 0x000fc600078e0a05 */
[----:B------:R-:W-:Y:S01]  /*0720*/  LEA.HI.SX32 R3, R3, -R28, 0x1a ;  /* 0x8000001c03037211 */ /* 0x000fe200078fd2ff */
[----:B------:R-:W-:-:S03]  /*0730*/  IMAD R13, R4, R5, R9 ;  /* 0x00000005040d7224 */ /* 0x000fc600078e0209 */
[----:B------:R-:W-:Y:S02]  /*0740*/  VIMNMX R12, PT, PT, R3, 0x8, PT ;  /* 0x00000008030c7848 */ /* 0x000fe40003fe0100 */
[----:B------:R-:W-:Y:S02]  /*0750*/  IABS R4, R13 ;  /* 0x0000000d00047213 */ /* 0x000fe40000000000 */
[-C--:B------:R-:W-:Y:S02]  /*0760*/  IABS R11, R12.reuse ;  /* 0x0000000c000b7213 */ /* 0x080fe40000000000 */
[----:B------:R-:W-:Y:S02]  /*0770*/  IABS R9, R12 ;  /* 0x0000000c00097213 */ /* 0x000fe40000000000 */
[----:B------:R-:W0:Y:S08]  /*0780*/  I2F.RP R8, R11 ;  /* 0x0000000b00087306 */ /* 0x000e300000209400 */
[----:B0-----:R-:W0:Y:S02]  /*0790*/  MUFU.RCP R8, R8 ;  /* 0x0000000800087308 */ /* 0x001e240000001000 */
[----:B0-----:R-:W-:-:S06]  /*07a0*/  VIADD R2, R8, 0xffffffe ;  /* 0x0ffffffe08027836 */ /* 0x001fcc0000000000 */
[----:B------:R0:W1:Y:S02]  /*07b0*/  F2I.FTZ.U32.TRUNC.NTZ R3, R2 ;  /* 0x0000000200037305 */ /* 0x000064000021f000 */
[----:B0-----:R-:W-:Y:S02]  /*07c0*/  IMAD.MOV.U32 R2, RZ, RZ, RZ ;  /* 0x000000ffff027224 */ /* 0x001fe400078e00ff */
[----:B-1----:R-:W-:-:S04]  /*07d0*/  IMAD.MOV R10, RZ, RZ, -R3 ;  /* 0x000000ffff0a7224 */ /* 0x002fc800078e0a03 */
[----:B------:R-:W-:-:S04]  /*07e0*/  IMAD R5, R10, R11, RZ ;  /* 0x0000000b0a057224 */ /* 0x000fc800078e02ff */
[----:B------:R-:W-:Y:S02]  /*07f0*/  IMAD.HI.U32 R3, R3, R5, R2 ;  /* 0x0000000503037227 */ /* 0x000fe400078e0002 */
[----:B------:R-:W0:Y:S02]  /*0800*/  I2F.RP R5, R15 ;  /* 0x0000000f00057306 */ /* 0x000e240000209400 */
[----:B------:R-:W-:Y:S02]  /*0810*/  IMAD.MOV.U32 R2, RZ, RZ, R4 ;  /* 0x000000ffff027224 */ /* 0x000fe400078e0004 */
[----:B------:R-:W-:Y:S02]  /*0820*/  IMAD.MOV R4, RZ, RZ, -R9 ;  /* 0x000000ffff047224 */ /* 0x000fe400078e0a09 */
[----:B------:R-:W-:-:S04]  /*0830*/  IMAD.HI.U32 R3, R3, R2, RZ ;  /* 0x0000000203037227 */ /* 0x000fc800078e00ff */
[----:B------:R-:W-:Y:S02]  /*0840*/  IMAD R2, R3, R4, R2 ;  /* 0x0000000403027224 */ /* 0x000fe400078e0202 */
[----:B------:R-:W1:Y:S03]  /*0850*/  I2F.RP R4, R14 ;  /* 0x0000000e00047306 */ /* 0x000e660000209400 */
[----:B------:R-:W-:-:S05]  /*0860*/  ISETP.GT.U32.AND P1, PT, R11, R2, PT ;  /* 0x000000020b00720c */ /* 0x000fca0003f24070 */
[----:B0-----:R-:W0:Y:S08]  /*0870*/  MUFU.RCP R5, R5 ;  /* 0x0000000500057308 */ /* 0x001e300000001000 */
[----:B------:R-:W-:Y:S01]  /*0880*/  @!P1 IMAD.IADD R2, R2, 0x1, -R11 ;  /* 0x0000000102029824 */ /* 0x000fe200078e0a0b */
[----:B-1----:R-:W1:Y:S01]  /*0890*/  MUFU.RCP R4, R4 ;  /* 0x0000000400047308 */ /* 0x002e620000001000 */
[----:B------:R-:W-:Y:S01]  /*08a0*/  @!P1 VIADD R3, R3, 0x1 ;  /* 0x0000000103039836 */ /* 0x000fe20000000000 */
[----:B------:R-:W-:-:S02]  /*08b0*/  ISETP.NE.AND P1, PT, R12, RZ, PT ;  /* 0x000000ff0c00720c */ /* 0x000fc40003f25270 */
[----:B------:R-:W-:Y:S02]  /*08c0*/  ISETP.GE.U32.AND P0, PT, R2, R11, PT ;  /* 0x0000000b0200720c */ /* 0x000fe40003f06070 */
[----:B------:R-:W-:Y:S01]  /*08d0*/  LOP3.LUT R2, R13, R12, RZ, 0x3c, !PT ;  /* 0x0000000c0d027212 */ /* 0x000fe200078e3cff */
[----:B0-----:R-:W-:-:S03]  /*08e0*/  VIADD R10, R5, 0xffffffe ;  /* 0x0ffffffe050a7836 */ /* 0x001fc60000000000 */
[----:B------:R-:W-:Y:S01]  /*08f0*/  ISETP.GE.AND P2, PT, R2, RZ, PT ;  /* 0x000000ff0200720c */ /* 0x000fe20003f46270 */
[----:B------:R-:W0:Y:S01]  /*0900*/  F2I.FTZ.U32.TRUNC.NTZ R11, R10 ;  /* 0x0000000a000b7305 */ /* 0x000e22000021f000 */
[----:B------:R-:W-:-:S05]  /*0910*/  SHF.R.U32.HI R2, RZ, 0x6, R0 ;  /* 0x00000006ff027819 */ /* 0x000fca0000011600 */
[----:B------:R-:W-:Y:S02]  /*0920*/  @P0 VIADD R3, R3, 0x1 ;  /* 0x0000000103030836 */ /* 0x000fe40000000000 */
[----:B-1----:R-:W-:Y:S01]  /*0930*/  VIADD R8, R4, 0xffffffe ;  /* 0x0ffffffe04087836 */ /* 0x002fe20000000000 */
[----:B------:R-:W-:Y:S01]  /*0940*/  SGXT.U32 R4, R2, 0x1 ;  /* 0x000000010204781a */ /* 0x000fe20000000000 */
[----:B------:R-:W-:Y:S02]  /*0950*/  IMAD.MOV.U32 R16, RZ, RZ, R3 ;  /* 0x000000ffff107224 */ /* 0x000fe400078e0003 */
[----:B------:R1:W2:Y:S02]  /*0960*/  F2I.FTZ.U32.TRUNC.NTZ R9, R8 ;  /* 0x0000000800097305 */ /* 0x0002a4000021f000 */
[----:B------:R-:W-:Y:S01]  /*0970*/  @!P2 IMAD.MOV R16, RZ, RZ, -R16 ;  /* 0x000000ffff10a224 */ /* 0x000fe200078e0a10 */
[----:B------:R-:W-:Y:S01]  /*0980*/  @!P1 LOP3.LUT R16, RZ, R12, RZ, 0x33, !PT ;  /* 0x0000000cff109212 */ /* 0x000fe200078e33ff */
[----:B0-----:R-:W-:Y:S01]  /*0990*/  IMAD.MOV R10, RZ, RZ, -R11 ;  /* 0x000000ffff0a7224 */ /* 0x001fe200078e0a0b */
[----:B------:R-:W-:-:S02]  /*09a0*/  PLOP3.LUT P1, PT, PT, PT, UP1, 0x80, 0x8 ;  /* 0x000000000008781c */ /* 0x000fc40003f2f018 */
[----:B------:R-:W-:Y:S01]  /*09b0*/  LEA R3, R16, UR4, 0x7 ;  /* 0x0000000410037c11 */ /* 0x000fe2000f8e38ff */
[----:B------:R-:W-:Y:S01]  /*09c0*/  IMAD R5, R10, R15, RZ ;  /* 0x0000000f0a057224 */ /* 0x000fe200078e02ff */
[----:B-1----:R-:W-:Y:S01]  /*09d0*/  LOP3.LUT R8, R4, 0x8, RZ, 0xfc, !PT ;  /* 0x0000000804087812 */ /* 0x002fe200078efcff */
[----:B------:R-:W-:Y:S01]  /*09e0*/  IMAD.MOV.U32 R10, RZ, RZ, RZ ;  /* 0x000000ffff0a7224 */ /* 0x000fe200078e00ff */
[----:B------:R-:W-:Y:S02]  /*09f0*/  LOP3.LUT R2, R3, R4, RZ, 0xfc, !PT ;  /* 0x0000000403027212 */ /* 0x000fe400078efcff */
[----:B------:R-:W-:Y:S01]  /*0a00*/  SHF.R.U32.HI R3, RZ, 0x5, R0 ;  /* 0x00000005ff037819 */ /* 0x000fe20000011600 */
[----:B------:R-:W-:Y:S01]  /*0a10*/  IMAD.HI.U32 R10, R11, R5, R10 ;  /* 0x000000050b0a7227 */ /* 0x000fe200078e000a */
[----:B------:R-:W-:Y:S02]  /*0a20*/  IABS R97, R2 ;  /* 0x0000000200617213 */ /* 0x000fe40000000000 */
[----:B------:R-:W-:Y:S01]  /*0a30*/  R2UR UR7, R3 ;  /* 0x00000000030772ca */ /* 0x000fe200000e0000 */
[----:B------:R-:W-:Y:S01]  /*0a40*/  IMAD.MOV R3, RZ, RZ, -R16 ;  /* 0x000000ffff037224 */ /* 0x000fe200078e0a10 */
[----:B------:R-:W-:Y:S01]  /*0a50*/  LOP3.LUT R22, R2, 0x8, RZ, 0xfc, !PT ;  /* 0x0000000802167812 */ /* 0x000fe200078efcff */
[----:B------:R-:W-:Y:S01]  /*0a60*/  IMAD.HI.U32 R5, R10, R97, RZ ;  /* 0x000000610a057227 */ /* 0x000fe200078e00ff */
[----:B------:R-:W-:-:S02]  /*0a70*/  LOP3.LUT R27, R2, 0x1e, RZ, 0xfc, !PT ;  /* 0x0000001e021b7812 */ /* 0x000fc400078efcff */
[----:B------:R-:W-:Y:S01]  /*0a80*/  IABS R96, R22 ;  /* 0x0000001600607213 */ /* 0x000fe20000000000 */
[----:B------:R-:W-:Y:S01]  /*0a90*/  IMAD R3, R12, R3, R13 ;  /* 0x000000030c037224 */ /* 0x000fe200078e020d */
[----:B------:R-:W-:Y:S01]  /*0aa0*/  LOP3.LUT R23, R2, 0xa, RZ, 0xfc, !PT ;  /* 0x0000000a02177812 */ /* 0x000fe200078efcff */
[----:B------:R-:W-:Y:S01]  /*0ab0*/  IMAD.MOV R12, RZ, RZ, -R5 ;  /* 0x000000ffff0c7224 */ /* 0x000fe200078e0a05 */
[----:B------:R-:W-:Y:S01]  /*0ac0*/  IABS R103, R27 ;  /* 0x0000001b00677213 */ /* 0x000fe20000000000 */
[----:B------:R-:W-:Y:S01]  /*0ad0*/  IMAD.IADD R28, R28, 0x1, R3 ;  /* 0x000000011c1c7824 */ /* 0x000fe200078e0203 */
[----:B------:R-:W-:Y:S01]  /*0ae0*/  LOP3.LUT R3, R2, 0x2, RZ, 0xfc, !PT ;  /* 0x0000000202037812 */ /* 0x000fe200078efcff */
[C---:B------:R-:W-:Y:S01]  /*0af0*/  IMAD R97, R15.reuse, R12, R97 ;  /* 0x0000000c0f617224 */ /* 0x040fe200078e0261 */
[----:B------:R-:W-:Y:S01]  /*0b00*/  IABS R105, R23 ;  /* 0x0000001700697213 */ /* 0x000fe20000000000 */
[----:B------:R-:W-:Y:S01]  /*0b10*/  IMAD.HI.U32 R12, R10, R96, RZ ;  /* 0x000000600a0c7227 */ /* 0x000fe200078e00ff */
[----:B------:R-:W-:Y:S01]  /*0b20*/  IABS R92, R3 ;  /* 0x00000003005c7213 */ /* 0x000fe20000000000 */
[----:B------:R-:W-:Y:S01]  /*0b30*/  USHF.L.U32 UR4, UR7, 0x15, URZ ;  /* 0x0000001507047899 */ /* 0x000fe200080006ff */
[----:B------:R-:W-:Y:S01]  /*0b40*/  ISETP.LT.AND P1, PT, R8, UR11, P1 ;  /* 0x0000000b08007c0c */ /* 0x000fe20008f21270 */
[----:B------:R-:W-:Y:S01]  /*0b50*/  IMAD.MOV R12, RZ, RZ, -R12 ;  /* 0x000000ffff0c7224 */ /* 0x000fe200078e0a0c */
[C---:B------:R-:W-:Y:S01]  /*0b60*/  LOP3.LUT R24, R2.reuse, 0xc, RZ, 0xfc, !PT ;  /* 0x0000000c02187812 */ /* 0x040fe200078efcff */
[----:B--2---:R-:W-:Y:S01]  /*0b70*/  IMAD.MOV R11, RZ, RZ, -R9 ;  /* 0x000000ffff0b7224 */ /* 0x004fe200078e0a09 */
[----:B------:R-:W-:Y:S01]  /*0b80*/  LOP3.LUT R20, R2, 0x4, RZ, 0xfc, !PT ;  /* 0x0000000402147812 */ /* 0x000fe200078efcff */
[C---:B------:R-:W-:Y:S01]  /*0b90*/  IMAD R96, R15.reuse, R12, R96 ;  /* 0x0000000c0f607224 */ /* 0x040fe200078e0260 */
[----:B------:R-:W-:Y:S01]  /*0ba0*/  IABS R106, R24 ;  /* 0x00000018006a7213 */ /* 0x000fe20000000000 */
[----:B------:R-:W-:Y:S01]  /*0bb0*/  IMAD.HI.U32 R12, R10, R103, RZ ;  /* 0x000000670a0c7227 */ /* 0x000fe200078e00ff */
[----:B------:R-:W-:Y:S01]  /*0bc0*/  ISETP.GT.U32.AND P2, PT, R15, R97, PT ;  /* 0x000000610f00720c */ /* 0x000fe20003f44070 */
[----:B------:R-:W-:Y:S01]  /*0bd0*/  ULOP3.LUT UR4, UR4, 0x600000, URZ, 0xc0, !UPT ;  /* 0x0060000004047892 */ /* 0x000fe2000f8ec0ff */
[----:B------:R-:W-:Y:S01]  /*0be0*/  LOP3.LUT R21, R2, 0x6, RZ, 0xfc, !PT ;  /* 0x0000000602157812 */ /* 0x000fe200078efcff */
[----:B------:R-:W-:Y:S01]  /*0bf0*/  IMAD R11, R11, R14, RZ ;  /* 0x0000000e0b0b7224 */ /* 0x000fe200078e02ff */
[----:B------:R-:W-:Y:S01]  /*0c00*/  IABS R108, R20 ;  /* 0x00000014006c7213 */ /* 0x000fe20000000000 */
[----:B------:R-:W-:Y:S01]  /*0c10*/  IMAD.MOV.U32 R8, RZ, RZ, RZ ;  /* 0x000000ffff087224 */ /* 0x000fe200078e00ff */
[----:B------:R-:W-:Y:S01]  /*0c20*/  IABS R109, R21 ;  /* 0x00000015006d7213 */ /* 0x000fe20000000000 */
[----:B------:R-:W-:Y:S01]  /*0c30*/  IMAD.HI.U32 R5, R10, R92, RZ ;  /* 0x0000005c0a057227 */ /* 0x000fe200078e00ff */
[----:B------:R-:W-:-:S02]  /*0c40*/  LOP3.LUT R25, R2, 0xe, RZ, 0xfc, !PT ;  /* 0x0000000e02197812 */ /* 0x000fc400078efcff */
[----:B------:R-:W-:Y:S01]  /*0c50*/  LOP3.LUT R26, R2, 0x10, RZ, 0xfc, !PT ;  /* 0x00000010021a7812 */ /* 0x000fe200078efcff */
[----:B------:R-:W-:Y:S01]  /*0c60*/  IMAD.HI.U32 R13, R10, R105, RZ ;  /* 0x000000690a0d7227 */ /* 0x000fe200078e00ff */
[----:B------:R-:W-:Y:S02]  /*0c70*/  IABS R107, R25 ;  /* 0x00000019006b7213 */ /* 0x000fe40000000000 */
[----:B------:R-:W-:Y:S01]  /*0c80*/  IABS R94, R26 ;  /* 0x0000001a005e7213 */ /* 0x000fe20000000000 */
[----:B------:R-:W-:Y:S01]  /*0c90*/  IMAD R28, R28, 0x40, R65 ;  /* 0x000000401c1c7824 */ /* 0x000fe200078e0241 */
[----:B------:R-:W-:Y:S01]  /*0ca0*/  ISETP.GT.U32.AND P6, PT, R15, R96, PT ;  /* 0x000000600f00720c */ /* 0x000fe20003fc4070 */
[----:B------:R-:W-:Y:S01]  /*0cb0*/  IMAD.MOV R12, RZ, RZ, -R12 ;  /* 0x000000ffff0c7224 */ /* 0x000fe200078e0a0c */
[C---:B------:R-:W-:Y:S01]  /*0cc0*/  LOP3.LUT R29, R2.reuse, 0x12, RZ, 0xfc, !PT ;  /* 0x00000012021d7812 */ /* 0x040fe200078efcff */
[----:B------:R-:W-:Y:S01]  /*0cd0*/  IMAD.HI.U32 R8, R9, R11, R8 ;  /* 0x0000000b09087227 */ /* 0x000fe200078e0008 */
[----:B------:R-:W-:-:S02]  /*0ce0*/  LOP3.LUT R33, R2, 0x1a, RZ, 0xfc, !PT ;  /* 0x0000001a02217812 */ /* 0x000fc400078efcff */
[----:B------:R-:W-:Y:S01]  /*0cf0*/  IABS R95, R29 ;  /* 0x0000001d005f7213 */ /* 0x000fe20000000000 */
[----:B------:R-:W-:Y:S01]  /*0d00*/  IMAD.MOV R5, RZ, RZ, -R5 ;  /* 0x000000ffff057224 */ /* 0x000fe200078e0a05 */
[----:B------:R-:W-:Y:S01]  /*0d10*/  LOP3.LUT R30, R2, 0x14, RZ, 0xfc, !PT ;  /* 0x00000014021e7812 */ /* 0x000fe200078efcff */
[----:B------:R-:W-:Y:S01]  /*0d20*/  IMAD.MOV R18, RZ, RZ, -R13 ;  /* 0x000000ffff127224 */ /* 0x000fe200078e0a0d */
[----:B------:R-:W-:Y:S01]  /*0d30*/  IABS R13, R28 ;  /* 0x0000001c000d7213 */ /* 0x000fe20000000000 */
[C---:B------:R-:W-:Y:S01]  /*0d40*/  IMAD R103, R15.reuse, R12, R103 ;  /* 0x0000000c0f677224 */ /* 0x040fe200078e0267 */
[----:B------:R-:W-:Y:S01]  /*0d50*/  IABS R102, R33 ;  /* 0x0000002100667213 */ /* 0x000fe20000000000 */
[C---:B------:R-:W-:Y:S01]  /*0d60*/  IMAD R92, R15.reuse, R5, R92 ;  /* 0x000000050f5c7224 */ /* 0x040fe200078e025c */
[----:B------:R-:W-:Y:S01]  /*0d70*/  IABS R101, R30 ;  /* 0x0000001e00657213 */ /* 0x000fe20000000000 */
[----:B------:R-:W-:Y:S01]  /*0d80*/  IMAD.HI.U32 R5, R10, R106, RZ ;  /* 0x0000006a0a057227 */ /* 0x000fe200078e00ff */
[----:B------:R-:W-:-:S02]  /*0d90*/  ISETP.GT.U32.AND P4, PT, R15, R103, PT ;  /* 0x000000670f00720c */ /* 0x000fc40003f84070 */
[----:B------:R-:W-:Y:S01]  /*0da0*/  LOP3.LUT R32, R2, 0x18, RZ, 0xfc, !PT ;  /* 0x0000001802207812 */ /* 0x000fe200078efcff */
[----:B------:R-:W-:Y:S01]  /*0db0*/  IMAD.HI.U32 R8, R8, R13, RZ ;  /* 0x0000000d08087227 */ /* 0x000fe200078e00ff */
[C---:B------:R-:W-:Y:S02]  /*0dc0*/  LOP3.LUT R31, R2.reuse, 0x16, RZ, 0xfc, !PT ;  /* 0x00000016021f7812 */ /* 0x040fe400078efcff */
[----:B------:R-:W-:Y:S01]  /*0dd0*/  IABS R93, R32 ;  /* 0x00000020005d7213 */ /* 0x000fe20000000000 */
[----:B------:R-:W-:Y:S01]  /*0de0*/  IMAD.MOV R5, RZ, RZ, -R5 ;  /* 0x000000ffff057224 */ /* 0x000fe200078e0a05 */
[----:B------:R-:W-:Y:S01]  /*0df0*/  LOP3.LUT R34, R2, 0x1c, RZ, 0xfc, !PT ;  /* 0x0000001c02227812 */ /* 0x000fe200078efcff */
[----:B------:R-:W-:Y:S01]  /*0e00*/  IMAD.MOV R8, RZ, RZ, -R8 ;  /* 0x000000ffff087224 */ /* 0x000fe200078e0a08 */
[----:B------:R-:W-:Y:S01]  /*0e10*/  IABS R100, R31 ;  /* 0x0000001f00647213 */ /* 0x000fe20000000000 */
[----:B------:R-:W-:Y:S01]  /*0e20*/  IMAD R106, R15, R5, R106 ;  /* 0x000000050f6a7224 */ /* 0x000fe200078e026a */
[----:B------:R-:W-:Y:S01]  /*0e30*/  IABS R104, R34 ;  /* 0x0000002200687213 */ /* 0x000fe20000000000 */
[----:B------:R-:W-:-:S02]  /*0e40*/  IMAD R5, R14, R8, R13 ;  /* 0x000000080e057224 */ /* 0x000fc400078e020d */
[----:B------:R-:W-:Y:S02]  /*0e50*/  @!P4 IMAD.IADD R103, R103, 0x1, -R15 ;  /* 0x000000016767c824 */ /* 0x000fe400078e0a0f */
[----:B------:R-:W-:Y:S01]  /*0e60*/  IMAD.HI.U32 R9, R10, R108, RZ ;  /* 0x0000006c0a097227 */ /* 0x000fe200078e00ff */
[----:B------:R-:W-:Y:S02]  /*0e70*/  ISETP.GT.U32.AND P0, PT, R14, R5, PT ;  /* 0x000000050e00720c */ /* 0x000fe40003f04070 */
[----:B------:R-:W-:Y:S01]  /*0e80*/  ISETP.GT.U32.AND P5, PT, R15, R103, PT ;  /* 0x000000670f00720c */ /* 0x000fe20003fa4070 */
[----:B------:R-:W-:-:S04]  /*0e90*/  IMAD.HI.U32 R11, R10, R109, RZ ;  /* 0x0000006d0a0b7227 */ /* 0x000fc800078e00ff */
[----:B------:R-:W-:Y:S02]  /*0ea0*/  IMAD.MOV R9, RZ, RZ, -R9 ;  /* 0x000000ffff097224 */ /* 0x000fe400078e0a09 */
[----:B------:R-:W-:Y:S01]  /*0eb0*/  @!P2 IMAD.IADD R97, R97, 0x1, -R15 ;  /* 0x000000016161a824 */ /* 0x000fe200078e0a0f */
[C---:B------:R-:W-:Y:S01]  /*0ec0*/  ISETP.GT.U32.AND P2, PT, R15.reuse, R92, PT ;  /* 0x0000005c0f00720c */ /* 0x040fe20003f44070 */
[----:B------:R-:W-:Y:S02]  /*0ed0*/  IMAD.MOV R16, RZ, RZ, -R11 ;  /* 0x000000ffff107224 */ /* 0x000fe400078e0a0b */
[C---:B------:R-:W-:Y:S01]  /*0ee0*/  IMAD R108, R15.reuse, R9, R108 ;  /* 0x000000090f6c7224 */ /* 0x040fe200078e026c */
[----:B------:R-:W-:Y:S01]  /*0ef0*/  ISETP.GT.U32.AND P4, PT, R15, R97, PT ;  /* 0x000000610f00720c */ /* 0x000fe20003f84070 */
[----:B------:R-:W-:-:S04]  /*0f00*/  IMAD.HI.U32 R9, R10, R107, RZ ;  /* 0x0000006b0a097227 */ /* 0x000fc800078e00ff */
[C---:B------:R-:W-:Y:S02]  /*0f10*/  IMAD R109, R15.reuse, R16, R109 ;  /* 0x000000100f6d7224 */ /* 0x040fe400078e026d */
[----:B------:R-:W-:Y:S02]  /*0f20*/  IMAD R105, R15, R18, R105 ;  /* 0x000000120f697224 */ /* 0x000fe400078e0269 */
[----:B------:R-:W-:Y:S01]  /*0f30*/  @!P0 IMAD.IADD R5, R5, 0x1, -R14 ;  /* 0x0000000105058824 */ /* 0x000fe200078e0a0e */
[----:B------:R-:W-:Y:S01]  /*0f40*/  ISETP.GT.U32.AND P0, PT, R15, R108, PT ;  /* 0x0000006c0f00720c */ /* 0x000fe20003f04070 */
[----:B------:R-:W-:Y:S02]  /*0f50*/  IMAD.MOV R16, RZ, RZ, -R9 ;  /* 0x000000ffff107224 */ /* 0x000fe400078e0a09 */
[----:B------:R-:W-:Y:S01]  /*0f60*/  IMAD.HI.U32 R11, R10, R94, RZ ;  /* 0x0000005e0a0b7227 */ /* 0x000fe200078e00ff */
[----:B------:R-:W-:-:S03]  /*0f70*/  ISETP.GT.U32.AND P3, PT, R14, R5, PT ;  /* 0x000000050e00720c */ /* 0x000fc60003f64070 */
[----:B------:R-:W-:Y:S01]  /*0f80*/  @!P5 IMAD.IADD R103, R103, 0x1, -R15 ;  /* 0x000000016767d824 */ /* 0x000fe200078e0a0f */
[C---:B------:R-:W-:Y:S01]  /*0f90*/  ISETP.GT.U32.AND P5, PT, R15.reuse, R105, PT ;  /* 0x000000690f00720c */ /* 0x040fe20003fa4070 */
[C---:B------:R-:W-:Y:S02]  /*0fa0*/  IMAD R107, R15.reuse, R16, R107 ;  /* 0x000000100f6b7224 */ /* 0x040fe400078e026b */
[----:B------:R-:W-:Y:S02]  /*0fb0*/  IMAD.MOV R11, RZ, RZ, -R11 ;  /* 0x000000ffff0b7224 */ /* 0x000fe400078e0a0b */
[--C-:B------:R-:W-:Y:S01]  /*0fc0*/  @!P2 IMAD.IADD R92, R92, 0x1, -R15.reuse ;  /* 0x000000015c5ca824 */ /* 0x100fe200078e0a0f */
[C---:B------:R-:W-:Y:S01]  /*0fd0*/  ISETP.GT.U32.AND P2, PT, R15.reuse, R107, PT ;  /* 0x0000006b0f00720c */ /* 0x040fe20003f44070 */
[----:B------:R-:W-:Y:S02]  /*0fe0*/  IMAD R94, R15, R11, R94 ;  /* 0x0000000b0f5e7224 */ /* 0x000fe400078e025e */
[----:B------:R-:W-:-:S02]  /*0ff0*/  @!P0 IMAD.IADD R108, R108, 0x1, -R15 ;  /* 0x000000016c6c8824 */ /* 0x000fc400078e0a0f */
[----:B------:R-:W-:Y:S01]  /*1000*/  @!P3 IMAD.IADD R5, R5, 0x1, -R14 ;  /* 0x000000010505b824 */ /* 0x000fe200078e0a0e */
[----:B------:R-:W-:Y:S01]  /*1010*/  ISETP.GT.U32.AND P0, PT, R15, R94, PT ;  /* 0x0000005e0f00720c */ /* 0x000fe20003f04070 */
[--C-:B------:R-:W-:Y:S01]  /*1020*/  @!P5 IMAD.IADD R105, R105, 0x1, -R15.reuse ;  /* 0x000000016969d824 */ /* 0x100fe200078e0a0f */
[C---:B------:R-:W-:Y:S01]  /*1030*/  ISETP.GT.U32.AND P3, PT, R15.reuse, R109, PT ;  /* 0x0000006d0f00720c */ /* 0x040fe20003f64070 */
[----:B------:R-:W-:Y:S01]  /*1040*/  @!P6 IMAD.IADD R96, R96, 0x1, -R15 ;  /* 0x000000016060e824 */ /* 0x000fe200078e0a0f */
[C---:B------:R-:W-:Y:S01]  /*1050*/  ISETP.GT.U32.AND P5, PT, R15.reuse, R108, PT ;  /* 0x0000006c0f00720c */ /* 0x040fe20003fa4070 */
[----:B------:R-:W-:Y:S01]  /*1060*/  IMAD.HI.U32 R8, R10, R95, RZ ;  /* 0x0000005f0a087227 */ /* 0x000fe200078e00ff */
[----:B------:R-:W-:-:S03]  /*1070*/  ISETP.GT.U32.AND P6, PT, R15, R92, PT ;  /* 0x0000005c0f00720c */ /* 0x000fc60003fc4070 */
[----:B------:R-:W-:-:S04]  /*1080*/  IMAD.HI.U32 R11, R10, R102, RZ ;  /* 0x000000660a0b7227 */ /* 0x000fc800078e00ff */
[--C-:B------:R-:W-:Y:S01]  /*1090*/  @!P4 IMAD.IADD R97, R97, 0x1, -R15.reuse ;  /* 0x000000016161c824 */ /* 0x100fe200078e0a0f */
[----:B------:R-:W-:Y:S01]  /*10a0*/  ISETP.GT.U32.AND P4, PT, R15, R106, PT ;  /* 0x0000006a0f00720c */ /* 0x000fe20003f84070 */
[----:B------:R-:W-:Y:S01]  /*10b0*/  @!P2 IMAD.IADD R107, R107, 0x1, -R15 ;  /* 0x000000016b6ba824 */ /* 0x000fe200078e0a0f */
[----:B------:R-:W-:Y:S01]  /*10c0*/  ISETP.GT.U32.AND P2, PT, R15, R96, PT ;  /* 0x000000600f00720c */ /* 0x000fe20003f44070 */
[----:B------:R-:W-:Y:S02]  /*10d0*/  IMAD.MOV R8, RZ, RZ, -R8 ;  /* 0x000000ffff087224 */ /* 0x000fe400078e0a08 */
[----:B------:R-:W-:-:S04]  /*10e0*/  IMAD.HI.U32 R9, R10, R101, RZ ;  /* 0x000000650a097227 */ /* 0x000fc800078e00ff */
[----:B------:R-:W-:Y:S02]  /*10f0*/  IMAD.MOV R11, RZ, RZ, -R11 ;  /* 0x000000ffff0b7224 */ /* 0x000fe400078e0a0b */
[C---:B------:R-:W-:Y:S02]  /*1100*/  IMAD R95, R15.reuse, R8, R95 ;  /* 0x000000080f5f7224 */ /* 0x040fe400078e025f */
[----:B------:R-:W-:Y:S02]  /*1110*/  IMAD.MOV R12, RZ, RZ, -R9 ;  /* 0x000000ffff0c7224 */ /* 0x000fe400078e0a09 */
[--C-:B------:R-:W-:Y:S01]  /*1120*/  @!P0 IMAD.IADD R94, R94, 0x1, -R15.reuse ;  /* 0x000000015e5e8824 */ /* 0x100fe200078e0a0f */
[C---:B------:R-:W-:Y:S01]  /*1130*/  ISETP.GT.U32.AND P0, PT, R15.reuse, R105, PT ;  /* 0x000000690f00720c */ /* 0x040fe20003f04070 */
[----:B------:R-:W-:Y:S02]  /*1140*/  IMAD R102, R15, R11, R102 ;  /* 0x0000000b0f667224 */ /* 0x000fe400078e0266 */
[--C-:B------:R-:W-:Y:S01]  /*1150*/  @!P3 IMAD.IADD R109, R109, 0x1, -R15.reuse ;  /* 0x000000016d6db824 */ /* 0x100fe200078e0a0f */
[----:B------:R-:W0:Y:S01]  /*1160*/  LDS R11, [UR13] ;  /* 0x0000000dff0b7984 */ /* 0x000e220008000800 */
[----:B------:R-:W-:Y:S01]  /*1170*/  @!P5 IMAD.IADD R108, R108, 0x1, -R15 ;  /* 0x000000016c6cd824 */ /* 0x000fe200078e0a0f */
[C---:B------:R-:W-:Y:S01]  /*1180*/  ISETP.GT.U32.AND P3, PT, R15.reuse, R95, PT ;  /* 0x0000005f0f00720c */ /* 0x040fe20003f64070 */
[C---:B------:R-:W-:Y:S01]  /*1190*/  IMAD R101, R15.reuse, R12, R101 ;  /* 0x0000000c0f657224 */ /* 0x040fe200078e0265 */
[C---:B------:R-:W-:Y:S01]  /*11a0*/  ISETP.GT.U32.AND P5, PT, R15.reuse, R107, PT ;  /* 0x0000006b0f00720c */ /* 0x040fe20003fa4070 */
[----:B------:R-:W-:Y:S01]  /*11b0*/  @!P6 IMAD.IADD R92, R92, 0x1, -R15 ;  /* 0x000000015c5ce824 */ /* 0x000fe200078e0a0f */
[----:B------:R-:W-:Y:S01]  /*11c0*/  ISETP.GT.U32.AND P6, PT, R15, R94, PT ;  /* 0x0000005e0f00720c */ /* 0x000fe20003fc4070 */
[----:B------:R-:W-:-:S04]  /*11d0*/  IMAD.HI.U32 R9, R10, R93, RZ ;  /* 0x0000005d0a097227 */ /* 0x000fc800078e00ff */
[--C-:B------:R-:W-:Y:S01]  /*11e0*/  @!P4 IMAD.IADD R106, R106, 0x1, -R15.reuse ;  /* 0x000000016a6ac824 */ /* 0x100fe200078e0a0f */
[C---:B------:R-:W-:Y:S01]  /*11f0*/  ISETP.GT.U32.AND P4, PT, R15.reuse, R109, PT ;  /* 0x0000006d0f00720c */ /* 0x040fe20003f84070 */
[----:B------:R-:W-:Y:S01]  /*1200*/  @!P2 IMAD.IADD R96, R96, 0x1, -R15 ;  /* 0x000000016060a824 */ /* 0x000fe200078e0a0f */
[----:B------:R-:W-:Y:S01]  /*1210*/  ISETP.GT.U32.AND P2, PT, R15, R101, PT ;  /* 0x000000650f00720c */ /* 0x000fe20003f44070 */
[----:B------:R-:W-:-:S04]  /*1220*/  IMAD.HI.U32 R8, R10, R100, RZ ;  /* 0x000000640a087227 */ /* 0x000fc800078e00ff */
[----:B------:R-:W-:Y:S02]  /*1230*/  IMAD.MOV R12, RZ, RZ, -R9 ;  /* 0x000000ffff0c7224 */ /* 0x000fe400078e0a09 */
[----:B------:R-:W-:-:S04]  /*1240*/  IMAD.HI.U32 R10, R10, R104, RZ ;  /* 0x000000680a0a7227 */ /* 0x000fc800078e00ff */
[----:B------:R-:W-:Y:S02]  /*1250*/  IMAD R93, R15, R12, R93 ;  /* 0x0000000c0f5d7224 */ /* 0x000fe400078e025d */
[----:B------:R-:W-:Y:S02]  /*1260*/  IMAD.MOV R10, RZ, RZ, -R10 ;  /* 0x000000ffff0a7224 */ /* 0x000fe400078e0a0a */
[--C-:B------:R-:W-:Y:S01]  /*1270*/  @!P3 IMAD.IADD R95, R95, 0x1, -R15.reuse ;  /* 0x000000015f5fb824 */ /* 0x100fe200078e0a0f */
[----:B------:R-:W-:Y:S01]  /*1280*/  ISETP.GT.U32.AND P3, PT, R15, R106, PT ;  /* 0x0000006a0f00720c */ /* 0x000fe20003f64070 */
[--C-:B------:R-:W-:Y:S01]  /*1290*/  @!P5 IMAD.IADD R107, R107, 0x1, -R15.reuse ;  /* 0x000000016b6bd824 */ /* 0x100fe200078e0a0f */
[C---:B------:R-:W-:Y:S01]  /*12a0*/  ISETP.GT.U32.AND P5, PT, R15.reuse, R93, PT ;  /* 0x0000005d0f00720c */ /* 0x040fe20003fa4070 */
[C---:B------:R-:W-:Y:S01]  /*12b0*/  IMAD R104, R15.reuse, R10, R104 ;  /* 0x0000000a0f687224 */ /* 0x040fe200078e0268 */
[----:B------:R-:W-:Y:S01]  /*12c0*/  LOP3.LUT R10, R4, 0x20, RZ, 0xfc, !PT ;  /* 0x00000020040a7812 */ /* 0x000fe200078efcff */
[----:B------:R-:W-:Y:S01]  /*12d0*/  @!P6 IMAD.IADD R94, R94, 0x1, -R15 ;  /* 0x000000015e5ee824 */ /* 0x000fe200078e0a0f */
[----:B------:R-:W-:Y:S01]  /*12e0*/  ISETP.GT.U32.AND P6, PT, R15, R102, PT ;  /* 0x000000660f00720c */ /* 0x000fe20003fc4070 */
[----:B------:R-:W-:-:S02]  /*12f0*/  IMAD.MOV R8, RZ, RZ, -R8 ;  /* 0x000000ffff087224 */ /* 0x000fc400078e0a08 */
[--C-:B------:R-:W-:Y:S01]  /*1300*/  @!P4 IMAD.IADD R109, R109, 0x1, -R15.reuse ;  /* 0x000000016d6dc824 */ /* 0x100fe200078e0a0f */
[----:B------:R-:W-:Y:S01]  /*1310*/  ISETP.GT.U32.AND P4, PT, R15, R95, PT ;  /* 0x0000005f0f00720c */ /* 0x000fe20003f84070 */
[--C-:B------:R-:W-:Y:S01]  /*1320*/  @!P2 IMAD.IADD R101, R101, 0x1, -R15.reuse ;  /* 0x000000016565a824 */ /* 0x100fe200078e0a0f */
[C---:B------:R-:W-:Y:S01]  /*1330*/  ISETP.GT.U32.AND P2, PT, R15.reuse, R104, PT ;  /* 0x000000680f00720c */ /* 0x040fe20003f44070 */
[----:B------:R-:W-:Y:S01]  /*1340*/  IMAD R100, R15, R8, R100 ;  /* 0x000000080f647224 */ /* 0x000fe200078e0264 */
[----:B0-----:R-:W-:Y:S01]  /*1350*/  R2UR UR12, R11 ;  /* 0x000000000b0c72ca */ /* 0x001fe200000e0000 */
[--C-:B------:R-:W-:Y:S01]  /*1360*/  @!P0 IMAD.IADD R105, R105, 0x1, -R15.reuse ;  /* 0x0000000169698824 */ /* 0x100fe200078e0a0f */
[C---:B------:R-:W-:Y:S01]  /*1370*/  LOP3.LUT R8, R4.reuse, 0x10, RZ, 0xfc, !PT ;  /* 0x0000001004087812 */ /* 0x040fe200078efcff */
[----:B------:R-:W-:Y:S01]  /*1380*/  IMAD R9, R4, UR20, RZ ;  /* 0x0000001404097c24 */ /* 0x000fe2000f8e02ff */
[----:B------:R-:W-:Y:S01]  /*1390*/  ISETP.GT.U32.AND P0, PT, R15, R100, PT ;  /* 0x000000640f00720c */ /* 0x000fe20003f04070 */
[----:B------:R-:W-:Y:S01]  /*13a0*/  @!P5 IMAD.IADD R93, R93, 0x1, -R15 ;  /* 0x000000015d5dd824 */ /* 0x000fe200078e0a0f */
[----:B------:R-:W-:Y:S01]  /*13b0*/  PLOP3.LUT P5, PT, PT, PT, UP1, 0x80, 0x8 ;  /* 0x000000000008781c */ /* 0x000fe20003faf018 */
[----:B------:R-:W-:-:S02]  /*13c0*/  IMAD R39, R62, 0x2, R9 ;  /* 0x000000023e277824 */ /* 0x000fc400078e0209 */
[--C-:B------:R-:W-:Y:S01]  /*13d0*/  @!P6 IMAD.IADD R102, R102, 0x1, -R15.reuse ;  /* 0x000000016666e824 */ /* 0x100fe200078e0a0f */
[----:B------:R-:W-:Y:S01]  /*13e0*/  ISETP.GT.U32.AND P6, PT, R15, R93, PT ;  /* 0x0000005d0f00720c */ /* 0x000fe20003fc4070 */
[----:B------:R-:W-:Y:S01]  /*13f0*/  @!P4 IMAD.IADD R95, R95, 0x1, -R15 ;  /* 0x000000015f5fc824 */ /* 0x000fe200078e0a0f */
[C---:B------:R-:W-:Y:S01]  /*1400*/  ISETP.GT.U32.AND P4, PT, R15.reuse, R101, PT ;  /* 0x000000650f00720c */ /* 0x040fe20003f84070 */
[----:B------:R-:W-:Y:S01]  /*1410*/  IMAD R55, R62, 0x2, R39 ;  /* 0x000000023e377824 */ /* 0x000fe200078e0227 */
[----:B------:R-:W-:Y:S01]  /*1420*/  ISETP.LT.AND P5, PT, R10, UR11, P5 ;  /* 0x0000000b0a007c0c */ /* 0x000fe2000afa1270 */
[----:B------:R-:W-:Y:S01]  /*1430*/  @!P2 IMAD.IADD R104, R104, 0x1, -R15 ;  /* 0x000000016868a824 */ /* 0x000fe200078e0a0f */
[----:B------:R-:W-:Y:S01]  /*1440*/  ISETP.GT.U32.AND P2, PT, R15, R102, PT ;  /* 0x000000660f00720c */ /* 0x000fe20003f44070 */
[----:B------:R-:W-:Y:S01]  /*1450*/  IMAD R83, R62, 0x2, R55 ;  /* 0x000000023e537824 */ /* 0x000fe200078e0237 */
[----:B------:R-:W-:Y:S01]  /*1460*/  UIADD3 UR14, UPT, UPT, UR12, UR4, URZ ;  /* 0x000000040c0e7290 */ /* 0x000fe2000fffe0ff */
[----:B------:R-:W-:-:S02]  /*1470*/  @!P0 IMAD.IADD R100, R100, 0x1, -R15 ;  /* 0x0000000164648824 */ /* 0x000fc400078e0a0f */
[C---:B------:R-:W-:Y:S02]  /*1480*/  IMAD R11, R62.reuse, 0x2, R83 ;  /* 0x000000023e0b7824 */ /* 0x040fe400078e0253 */
[----:B------:R-:W-:Y:S01]  /*1490*/  @!P6 IMAD.IADD R93, R93, 0x1, -R15 ;  /* 0x000000015d5de824 */ /* 0x000fe200078e0a0f */
[----:B------:R-:W-:Y:S01]  /*14a0*/  BAR.SYNC.DEFER_BLOCKING 0x0 ;  /* 0x0000000000007b1d */ /* 0x000fe20000010000 */
[----:B------:R-:W-:Y:S01]  /*14b0*/  ISETP.GT.U32.AND P0, PT, R15, R100, PT ;  /* 0x000000640f00720c */ /* 0x000fe20003f04070 */
[----:B------:R-:W-:Y:S01]  /*14c0*/  IMAD R43, R62, 0x2, R11 ;  /* 0x000000023e2b7824 */ /* 0x000fe200078e020b */
[----:B------:R-:W-:Y:S01]  /*14d0*/  ISETP.GE.AND P6, PT, R28, RZ, PT ;  /* 0x000000ff1c00720c */ /* 0x000fe20003fc6270 */
[--C-:B------:R-:W-:Y:S01]  /*14e0*/  @!P4 IMAD.IADD R101, R101, 0x1, -R15.reuse ;  /* 0x000000016565c824 */ /* 0x100fe200078e0a0f */
[----:B------:R-:W-:Y:S01]  /*14f0*/  ISETP.GT.U32.AND P4, PT, R15, R104, PT ;  /* 0x000000680f00720c */ /* 0x000fe20003f84070 */
[----:B------:R-:W-:Y:S01]  /*1500*/  @!P2 IMAD.IADD R102, R102, 0x1, -R15 ;  /* 0x000000016666a824 */ /* 0x000fe200078e0a0f */
[----:B------:R-:W-:Y:S01]  /*1510*/  ISETP.NE.AND P2, PT, R6, RZ, PT ;  /* 0x000000ff0600720c */ /* 0x000fe20003f45270 */
[----:B------:R-:W-:-:S02]  /*1520*/  IMAD R57, R62, 0x2, R43 ;  /* 0x000000023e397824 */ /* 0x000fc400078e022b */
[----:B------:R-:W-:Y:S01]  /*1530*/  @!P3 IMAD.IADD R106, R106, 0x1, -R15 ;  /* 0x000000016a6ab824 */ /* 0x000fe200078e0a0f */
[----:B------:R-:W-:Y:S01]  /*1540*/  PLOP3.LUT P3, PT, PT, PT, UP1, 0x80, 0x8 ;  /* 0x000000000008781c */ /* 0x000fe20003f6f018 */
[----:B------:R-:W-:Y:S02]  /*1550*/  IMAD R13, R62, 0x4, R57 ;  /* 0x000000043e0d7824 */ /* 0x000fe400078e0239 */
[----:B------:R-:W-:Y:S01]  /*1560*/  @!P0 IMAD.IADD R100, R100, 0x1, -R15 ;  /* 0x0000000164648824 */ /* 0x000fe200078e0a0f */
[----:B------:R-:W-:Y:S01]  /*1570*/  ISETP.LT.AND P3, PT, R8, UR11, P3 ;  /* 0x0000000b08007c0c */ /* 0x000fe20009f61270 */
[----:B------:R-:W-:Y:S01]  /*1580*/  IMAD.MOV.U32 R91, RZ, RZ, R5 ;  /* 0x000000ffff5b7224 */ /* 0x000fe200078e0005 */
[----:B------:R-:W-:Y:S01]  /*1590*/  LOP3.LUT R8, R4, 0x28, RZ, 0xfc, !PT ;  /* 0x0000002804087812 */ /* 0x000fe200078efcff */
[----:B------:R-:W-:Y:S01]  /*15a0*/  IMAD R45, R62, 0x2, R13 ;  /* 0x000000023e2d7824 */ /* 0x000fe200078e020d */
[----:B------:R-:W-:Y:S01]  /*15b0*/  PLOP3.LUT P0, PT, PT, PT, UP1, 0x80, 0x8 ;  /* 0x000000000008781c */ /* 0x000fe20003f0f018 */
[----:B------:R-:W-:Y:S01]  /*15c0*/  @!P4 IMAD.IADD R104, R104, 0x1, -R15 ;  /* 0x000000016868c824 */ /* 0x000fe200078e0a0f */
[----:B------:R-:W-:Y:S01]  /*15d0*/  LOP3.LUT R5, R0, 0x7f, RZ, 0xc0, !PT ;  /* 0x0000007f00057812 */ /* 0x000fe200078ec0ff */
[----:B------:R-:W-:Y:S01]  /*15e0*/  @!P6 IMAD.MOV R91, RZ, RZ, -R91 ;  /* 0x000000ffff5be224 */ /* 0x000fe200078e0a5b */
[----:B------:R-:W-:Y:S01]  /*15f0*/  ISETP.LT.AND P0, PT, R8, UR11, P0 ;  /* 0x0000000b08007c0c */ /* 0x000fe20008701270 */
[----:B------:R-:W-:Y:S01]  /*1600*/  IMAD R59, R62, 0x2, R45 ;  /* 0x000000023e3b7824 */ /* 0x000fe200078e022d */
[----:B------:R-:W-:-:S02]  /*1610*/  ISETP.NE.U32.AND P4, PT, R5, RZ, PT ;  /* 0x000000ff0500720c */ /* 0x000fc40003f85070 */
[----:B------:R-:W-:Y:S01]  /*1620*/  @!P2 LOP3.LUT R91, RZ, R6, RZ, 0x33, !PT ;  /* 0x00000006ff5ba212 */ /* 0x000fe200078e33ff */
[----:B------:R-:W-:Y:S10]  /*1630*/  BRA.U UP0, `(.L_x_5) ;  /* 0x0000000100187547 */ /* 0x000ff4000b800000 */
[----:B------:R-:W-:Y:S01]  /*1640*/  ELECT P2, URZ, PT ;  /* 0x0000000000ff782f */ /* 0x000fe20003840000 */
[----:B------:R-:W-:Y:S01]  /*1650*/  IMAD.MOV.U32 R6, RZ, RZ, 0x1 ;  /* 0x00000001ff067424 */ /* 0x000fe200078e00ff */
[----:B------:R-:W-:Y:S01]  /*1660*/  UMOV UR4, 0x40 ;  /* 0x0000004000047882 */ /* 0x000fe20000000000 */
[----:B------:R-:W-:Y:S01]  /*1670*/  UVIRTCOUNT.DEALLOC.SMPOOL 0x80 ;  /* 0x000000800000784c */ /* 0x000fe20000000000 */
[----:B------:R-:W-:-:S09]  /*1680*/  ULEA UR4, UR5, UR4, 0x18 ;  /* 0x0000000405047291 */ /* 0x000fd2000f8ec0ff */
[----:B------:R0:W-:Y:S03]  /*1690*/  @P2 STS.U8 [UR4], R6 ;  /* 0x00000006ff002988 */ /* 0x0001e60008000004 */
.L_x_5:
[----:B------:R-:W-:Y:S01]  /*16a0*/  STTM.16dp32bit_t0_t15.x16 tmem[UR14], RZ ;  /* 0x000000ff000079ed */ /* 0x000fe20008a0000e */
[----:B------:R-:W-:Y:S01]  /*16b0*/  STTM.16dp32bit_t16_t31.x16 tmem[UR14+0x10], RZ ;  /* 0x000010ff000079ed */ /* 0x000fe20008a2000e */
[----:B------:R-:W1:Y:S02]  /*16c0*/  FENCE.VIEW.ASYNC.T ;  /* 0x00000000000073c6 */ /* 0x000e640000000200 */
[----:B-1----:R-:W-:Y:S01]  /*16d0*/  VOTEU.ALL UP2, P4 ;  /* 0x0000000000ff7886 */ /* 0x002fe20002040000 */
[----:B------:R-:W-:Y:S01]  /*16e0*/  VOTEU.ALL UP3, P4 ;  /* 0x0000000000ff7886 */ /* 0x000fe20002060000 */
[----:B------:R-:W-:Y:S01]  /*16f0*/  PLOP3.LUT P2, PT, PT, PT, UP1, 0x80, 0x8 ;  /* 0x000000000008781c */ /* 0x000fe20003f4f018 */
[----:B------:R-:W-:Y:S02]  /*1700*/  IMAD R85, R62, 0x2, R59 ;  /* 0x000000023e557824 */ /* 0x000fe400078e023b */
[----:B------:R-:W-:-:S04]  /*1710*/  @!UP2 UIADD3 UR4, UPT, UPT, -UR6, 0x100000, URZ ;  /* 0x001000000604a890 */ /* 0x000fc8000fffe1ff */
[----:B------:R-:W-:Y:S02]  /*1720*/  @!UP2 USHF.L.U32 UR5, UR4, 0xb, URZ ;  /* 0x0000000b0405a899 */ /* 0x000fe400080006ff */
[----:B------:R-:W-:Y:S01]  /*1730*/  @!UP2 USHF.L.U32 UR4, UR4, 0x1, URZ ;  /* 0x000000010404a899 */ /* 0x000fe200080006ff */
[----:B------:R-:W-:Y:S01]  /*1740*/  BAR.SYNC.DEFER_BLOCKING 0x0 ;  /* 0x0000000000007b1d */ /* 0x000fe20000010000 */
[----:B------:R-:W-:Y:S01]  /*1750*/  IMAD R91, R91, UR8, RZ ;  /* 0x000000085b5b7c24 */ /* 0x000fe2000f8e02ff */
[----:B------:R-:W-:Y:S01]  /*1760*/  ISETP.LT.AND P2, PT, R4, UR11, P2 ;  /* 0x0000000b04007c0c */ /* 0x000fe20009741270 */
[----:B------:R-:W-:-:S03]  /*1770*/  IMAD R47, R62, 0x2, R85 ;  /* 0x000000023e2f7824 */ /* 0x000fc600078e0255 */
[C---:B------:R-:W-:Y:S01]  /*1780*/  IADD3 R90, P6, PT, R91.reuse, UR16, RZ ;  /* 0x000000105b5a7c10 */ /* 0x040fe2000ffde0ff */
[----:B------:R-:W-:Y:S01]  /*1790*/  IMAD R49, R62, 0x2, R47 ;  /* 0x000000023e317824 */ /* 0x000fe200078e022f */
[----:B------:R-:W-:Y:S02]  /*17a0*/  LOP3.LUT R12, R4, 0x30, RZ, 0xfc, !PT ;  /* 0x00000030040c7812 */ /* 0x000fe400078efcff */
[----:B------:R-:W-:Y:S01]  /*17b0*/  PRMT R147, RZ, 0x7610, R147 ;  /* 0x00007610ff937816 */ /* 0x000fe20000000093 */
[C---:B------:R-:W-:Y:S01]  /*17c0*/  IMAD R63, R62.reuse, 0x2, R49 ;  /* 0x000000023e3f7824 */ /* 0x040fe200078e0231 */
[----:B------:R-:W-:Y:S02]  /*17d0*/  LEA.HI.X.SX32 R91, R91, UR17, 0x1, P6 ;  /* 0x000000115b5b7c11 */ /* 0x000fe4000b0f0eff */
[----:B------:R-:W-:Y:S01]  /*17e0*/  PRMT R145, RZ, 0x7610, R145 ;  /* 0x00007610ff917816 */ /* 0x000fe20000000091 */
[----:B------:R-:W-:Y:S01]  /*17f0*/  IMAD R19, R62, 0x4, R63 ;  /* 0x000000043e137824 */ /* 0x000fe200078e023f */
[----:B0-----:R-:W-:-:S02]  /*1800*/  IADD3 R6, P6, PT, R9, R90, RZ ;  /* 0x0000005a09067210 */ /* 0x001fc40007fde0ff */
[----:B------:R-:W-:Y:S02]  /*1810*/  PRMT R149, RZ, 0x7610, R149 ;  /* 0x00007610ff957816 */ /* 0x000fe40000000095 */
[----:B------:R-:W-:Y:S01]  /*1820*/  LOP3.LUT R17, R4, 0x38, RZ, 0xfc, !PT ;  /* 0x0000003804117812 */ /* 0x000fe200078efcff */
[----:B------:R-:W-:Y:S01]  /*1830*/  @P2 IMAD.MOV.U32 R8, RZ, RZ, R6 ;  /* 0x000000ffff082224 */ /* 0x000fe200078e0006 */
[----:B------:R-:W-:Y:S01]  /*1840*/  LEA.HI.X.SX32 R9, R9, R91, 0x1, P6 ;  /* 0x0000005b09097211 */ /* 0x000fe200030f0eff */
[----:B------:R-:W0:Y:S02]  /*1850*/  FENCE.VIEW.ASYNC.S ;  /* 0x00000000000073c6 */ /* 0x000e240000000000 */
[----:B0-----:R0:W1:Y:S02]  /*1860*/  @!UP3 SYNCS.EXCH.64 URZ, [UR10], UR4 ;  /* 0x000000040affb5b2 */ /* 0x0010640008000100 */
[----:B-1----:R-:W-:Y:S01]  /*1870*/  BAR.SYNC.DEFER_BLOCKING 0x0 ;  /* 0x0000000000007b1d */ /* 0x002fe20000010000 */
[----:B------:R-:W-:-:S04]  /*1880*/  IMAD R51, R62, 0x2, R19 ;  /* 0x000000023e337824 */ /* 0x000fc800078e0213 */
[----:B------:R-:W-:Y:S01]  /*1890*/  IMAD R67, R62, 0x2, R51 ;  /* 0x000000023e437824 */ /* 0x000fe200078e0233 */
[C---:B------:R-:W-:Y:S02]  /*18a0*/  LOP3.LUT R16, R4.reuse, 0x2, RZ, 0xfc, !PT ;  /* 0x0000000204107812 */ /* 0x040fe400078efcff */
[----:B------:R-:W-:Y:S01]  /*18b0*/  LOP3.LUT R18, R4, 0xa, RZ, 0xfc, !PT ;  /* 0x0000000a04127812 */ /* 0x000fe200078efcff */
[C---:B------:R-:W-:Y:S01]  /*18c0*/  IMAD R89, R62.reuse, 0x2, R67 ;  /* 0x000000023e597824 */ /* 0x040fe200078e0243 */
[----:B------:R-:W-:Y:S02]  /*18d0*/  PRMT R151, RZ, 0x7610, R151 ;  /* 0x00007610ff977816 */ /* 0x000fe40000000097 */
[----:B------:R-:W-:Y:S01]  /*18e0*/  PRMT R159, RZ, 0x7610, R159 ;  /* 0x00007610ff9f7816 */ /* 0x000fe2000000009f */
[----:B------:R-:W-:Y:S01]  /*18f0*/  IMAD R35, R62, 0x2, R89 ;  /* 0x000000023e237824 */ /* 0x000fe200078e0259 */
[----:B------:R-:W-:Y:S02]  /*1900*/  LOP3.LUT R40, R4, 0x1a, RZ, 0xfc, !PT ;  /* 0x0000001a04287812 */ /* 0x000fe400078efcff */
[----:B------:R-:W-:-:S02]  /*1910*/  PRMT R157, RZ, 0x7610, R157 ;  /* 0x00007610ff9d7816 */ /* 0x000fc4000000009d */
[C---:B------:R-:W-:Y:S02]  /*1920*/  LOP3.LUT R38, R4.reuse, 0x12, RZ, 0xfc, !PT ;  /* 0x0000001204267812 */ /* 0x040fe400078efcff */
[----:B------:R-:W-:Y:S02]  /*1930*/  PRMT R124, RZ, 0x7610, R124 ;  /* 0x00007610ff7c7816 */ /* 0x000fe4000000007c */
[----:B------:R-:W-:Y:S02]  /*1940*/  LOP3.LUT R42, R4, 0x22, RZ, 0xfc, !PT ;  /* 0x00000022042a7812 */ /* 0x000fe400078efcff */
[----:B------:R-:W-:Y:S01]  /*1950*/  PRMT R155, RZ, 0x7610, R155 ;  /* 0x00007610ff9b7816 */ /* 0x000fe2000000009b */
[----:B------:R1:W2:Y:S01]  /*1960*/  @P2 LDG.E.U8 R143, desc[UR26][R8.64] ;  /* 0x0000001a088f2981 */ /* 0x0002a2000c1e1100 */
[----:B------:R-:W-:Y:S02]  /*1970*/  PLOP3.LUT P2, PT, PT, PT, UP1, 0x80, 0x8 ;  /* 0x000000000008781c */ /* 0x000fe40003f4f018 */
[----:B------:R-:W-:-:S02]  /*1980*/  PRMT R153, RZ, 0x7610, R153 ;  /* 0x00007610ff997816 */ /* 0x000fc40000000099 */
[----:B------:R-:W-:Y:S02]  /*1990*/  PRMT R125, RZ, 0x7610, R125 ;  /* 0x00007610ff7d7816 */ /* 0x000fe4000000007d */
[----:B------:R-:W-:Y:S02]  /*19a0*/  PRMT R156, RZ, 0x7610, R156 ;  /* 0x00007610ff9c7816 */ /* 0x000fe4000000009c */
[----:B------:R-:W-:Y:S02]  /*19b0*/  PRMT R164, RZ, 0x7610, R164 ;  /* 0x00007610ffa47816 */ /* 0x000fe400000000a4 */
[----:B------:R-:W-:Y:S02]  /*19c0*/  LOP3.LUT R50, R4, 0xc, RZ, 0xfc, !PT ;  /* 0x0000000c04327812 */ /* 0x000fe400078efcff */
[----:B------:R-:W-:Y:S02]  /*19d0*/  PRMT R160, RZ, 0x7610, R160 ;  /* 0x00007610ffa07816 */ /* 0x000fe400000000a0 */
[----:B------:R-:W-:-:S02]  /*19e0*/  PRMT R162, RZ, 0x7610, R162 ;  /* 0x00007610ffa27816 */ /* 0x000fc400000000a2 */
[----:B------:R-:W-:Y:S02]  /*19f0*/  LOP3.LUT R56, R4, 0x24, RZ, 0xfc, !PT ;  /* 0x0000002404387812 */ /* 0x000fe400078efcff */
[----:B------:R-:W-:Y:S02]  /*1a00*/  PRMT R131, RZ, 0x7610, R131 ;  /* 0x00007610ff837816 */ /* 0x000fe40000000083 */
[----:B------:R-:W-:Y:S02]  /*1a10*/  PRMT R133, RZ, 0x7610, R133 ;  /* 0x00007610ff857816 */ /* 0x000fe40000000085 */
[----:B------:R-:W-:Y:S02]  /*1a20*/  PRMT R158, RZ, 0x7610, R158 ;  /* 0x00007610ff9e7816 */ /* 0x000fe4000000009e */
[----:B------:R-:W-:Y:S02]  /*1a30*/  LEA.HI R66, R0, 0x1e, RZ, 0x1a ;  /* 0x0000001e00427811 */ /* 0x000fe400078fd0ff */
[----:B------:R-:W-:-:S02]  /*1a40*/  PRMT R137, RZ, 0x7610, R137 ;  /* 0x00007610ff897816 */ /* 0x000fc40000000089 */
[C---:B------:R-:W-:Y:S02]  /*1a50*/  LEA.HI R86, R0.reuse, 0xe, RZ, 0x1a ;  /* 0x0000000e00567811 */ /* 0x040fe400078fd0ff */
[----:B------:R-:W-:Y:S02]  /*1a60*/  LEA.HI R98, R0, 0x2e, RZ, 0x1a ;  /* 0x0000002e00627811 */ /* 0x000fe400078fd0ff */
[----:B------:R-:W-:Y:S02]  /*1a70*/  PRMT R135, RZ, 0x7610, R135 ;  /* 0x00007610ff877816 */ /* 0x000fe40000000087 */
[----:B------:R-:W-:Y:S01]  /*1a80*/  PRMT R139, RZ, 0x7610, R139 ;  /* 0x00007610ff8b7816 */ /* 0x000fe2000000008b */
[----:B------:R-:W-:Y:S01]  /*1a90*/  IMAD R123, R65, UR21, RZ ;  /* 0x00000015417b7c24 */ /* 0x000fe2000f8e02ff */
[----:B-1----:R-:W-:Y:S02]  /*1aa0*/  IADD3 R8, P6, PT, R11, R90, RZ ;  /* 0x0000005a0b087210 */ /* 0x002fe40007fde0ff */
[----:B------:R-:W-:-:S02]  /*1ab0*/  LOP3.LUT R64, R4, 0x34, RZ, 0xfc, !PT ;  /* 0x0000003404407812 */ /* 0x000fc400078efcff */
[----:B------:R-:W-:Y:S01]  /*1ac0*/  LOP3.LUT R87, R4, 0x36, RZ, 0xfc, !PT ;  /* 0x0000003604577812 */ /* 0x000fe200078efcff */
[----:B------:R-:W-:Y:S01]  /*1ad0*/  IMAD R53, R62, 0x2, R35 ;  /* 0x000000023e357824 */ /* 0x000fe200078e0223 */
[-C--:B------:R-:W-:Y:S01]  /*1ae0*/  LEA.HI.X.SX32 R11, R11, R91.reuse, 0x1, P6 ;  /* 0x0000005b0b0b7211 */ /* 0x080fe200030f0eff */
[----:B------:R-:W-:Y:S01]  /*1af0*/  @P1 IMAD.MOV.U32 R14, RZ, RZ, R8 ;  /* 0x000000ffff0e1224 */ /* 0x000fe200078e0008 */
[C---:B------:R-:W-:Y:S02]  /*1b00*/  IADD3 R10, P6, PT, R13.reuse, R90, RZ ;  /* 0x0000005a0d0a7210 */ /* 0x040fe40007fde0ff */
[----:B------:R-:W-:Y:S01]  /*1b10*/  PRMT R127, RZ, 0x7610, R127 ;  /* 0x00007610ff7f7816 */ /* 0x000fe2000000007f */
[----:B------:R-:W-:Y:S01]  /*1b20*/  @P1 IMAD.MOV.U32 R15, RZ, RZ, R11 ;  /* 0x000000ffff0f1224 */ /* 0x000fe200078e000b */
[----:B------:R-:W-:Y:S01]  /*1b30*/  ISETP.LT.AND P2, PT, R12, UR11, P2 ;  /* 0x0000000b0c007c0c */ /* 0x000fe20009741270 */
[----:B------:R-:W-:Y:S01]  /*1b40*/  @P3 IMAD.MOV.U32 R12, RZ, RZ, R10 ;  /* 0x000000ffff0c3224 */ /* 0x000fe200078e000a */
[----:B------:R-:W-:Y:S01]  /*1b50*/  LEA.HI.X.SX32 R13, R13, R91, 0x1, P6 ;  /* 0x0000005b0d0d7211 */ /* 0x000fe200030f0eff */
[----:B------:R-:W-:Y:S01]  /*1b60*/  IMAD R69, R62, 0x2, R53 ;  /* 0x000000023e457824 */ /* 0x000fe200078e0235 */
[----:B------:R-:W3:Y:S01]  /*1b70*/  @P1 LDG.E.U8 R145, desc[UR26][R14.64] ;  /* 0x0000001a0e911981 */ /* 0x000ee2000c1e1100 */
[----:B------:R-:W-:-:S02]  /*1b80*/  PRMT R129, RZ, 0x7610, R129 ;  /* 0x00007610ff817816 */ /* 0x000fc40000000081 */
[----:B------:R-:W-:Y:S01]  /*1b90*/  PRMT R126, RZ, 0x7610, R126 ;  /* 0x00007610ff7e7816 */ /* 0x000fe2000000007e */
[----:B------:R1:W4:Y:S01]  /*1ba0*/  @P3 LDG.E.U8 R147, desc[UR26][R12.64] ;  /* 0x0000001a0c933981 */ /* 0x000322000c1e1100 */
[----:B------:R-:W-:Y:S02]  /*1bb0*/  PLOP3.LUT P1, PT, PT, PT, UP1, 0x80, 0x8 ;  /* 0x000000000008781c */ /* 0x000fe40003f2f018 */
[----:B------:R-:W-:Y:S01]  /*1bc0*/  PRMT R128, RZ, 0x7610, R128 ;  /* 0x00007610ff807816 */ /* 0x000fe20000000080 */
[----:B------:R-:W-:Y:S01]  /*1bd0*/  IMAD.MOV.U32 R111, RZ, RZ, R92 ;  /* 0x000000ffff6f7224 */ /* 0x000fe200078e005c */
[----:B------:R-:W-:Y:S01]  /*1be0*/  PLOP3.LUT P3, PT, PT, PT, UP1, 0x80, 0x8 ;  /* 0x000000000008781c */ /* 0x000fe20003f6f018 */
[----:B------:R-:W5:Y:S01]  /*1bf0*/  LDCU UR8, c[0x0][0x3b0] ;  /* 0x00007600ff0877ac */ /* 0x000f620008000800 */
[----:B------:R-:W-:Y:S02]  /*1c00*/  ISETP.LT.AND P1, PT, R17, UR11, P1 ;  /* 0x0000000b11007c0c */ /* 0x000fe40008f21270 */
[----:B------:R-:W-:-:S02]  /*1c10*/  ISETP.LT.AND P3, PT, R16, UR11, P3 ;  /* 0x0000000b10007c0c */ /* 0x000fc40009f61270 */
[----:B-1----:R-:W-:-:S04]  /*1c20*/  IADD3 R12, P6, PT, R19, R90, RZ ;  /* 0x0000005a130c7210 */ /* 0x002fc80007fde0ff */
[----:B------:R-:W-:Y:S01]  /*1c30*/  LEA.HI.X.SX32 R15, R19, R91, 0x1, P6 ;  /* 0x0000005b130f7211 */ /* 0x000fe200030f0eff */
[----:B------:R-:W-:Y:S02]  /*1c40*/  @P5 IMAD.MOV.U32 R14, RZ, RZ, R12 ;  /* 0x000000ffff0e5224 */ /* 0x000fe400078e000c */
[----:B------:R-:W-:-:S03]  /*1c50*/  IMAD R19, R62, 0x4, R69 ;  /* 0x000000043e137824 */ /* 0x000fc600078e0245 */
[----:B------:R1:W2:Y:S01]  /*1c60*/  @P5 LDG.E.U8 R149, desc[UR26][R14.64] ;  /* 0x0000001a0e955981 */ /* 0x0002a2000c1e1100 */
[----:B------:R-:W-:Y:S01]  /*1c70*/  IMAD R61, R62, 0x2, R19 ;  /* 0x000000023e3d7824 */ /* 0x000fe200078e0213 */
[----:B------:R-:W-:-:S03]  /*1c80*/  PLOP3.LUT P5, PT, PT, PT, UP1, 0x80, 0x8 ;  /* 0x000000000008781c */ /* 0x000fc60003faf018 */
[----:B------:R-:W-:Y:S01]  /*1c90*/  IMAD R71, R62, 0x2, R61 ;  /* 0x000000023e477824 */ /* 0x000fe200078e023d */
[----:B------:R-:W-:-:S03]  /*1ca0*/  ISETP.LT.AND P5, PT, R18, UR11, P5 ;  /* 0x0000000b12007c0c */ /* 0x000fc6000afa1270 */
[----:B------:R-:W-:Y:S01]  /*1cb0*/  IMAD R73, R62, 0x2, R71 ;  /* 0x000000023e497824 */ /* 0x000fe200078e0247 */
[----:B-1----:R-:W-:-:S04]  /*1cc0*/  IADD3 R14, P6, PT, R35, R90, RZ ;  /* 0x0000005a230e7210 */ /* 0x002fc80007fde0ff */
[-C--:B------:R-:W-:Y:S01]  /*1cd0*/  LEA.HI.X.SX32 R17, R35, R91.reuse, 0x1, P6 ;  /* 0x0000005b23117211 */ /* 0x080fe200030f0eff */
[----:B------:R-:W-:Y:S01]  /*1ce0*/  IMAD R75, R62, 0x2, R73 ;  /* 0x000000023e4b7824 */ /* 0x000fe200078e0249 */
[C---:B------:R-:W-:Y:S01]  /*1cf0*/  IADD3 R16, P6, PT, R19.reuse, R90, RZ ;  /* 0x0000005a13107210 */ /* 0x040fe20007fde0ff */
[----:B------:R-:W-:Y:S02]  /*1d00*/  @P0 IMAD.MOV.U32 R36, RZ, RZ, R14 ;  /* 0x000000ffff240224 */ /* 0x000fe400078e000e */
[----:B------:R-:W-:Y:S01]  /*1d10*/  @P0 IMAD.MOV.U32 R37, RZ, RZ, R17 ;  /* 0x000000ffff250224 */ /* 0x000fe200078e0011 */
[----:B------:R-:W-:Y:S01]  /*1d20*/  LEA.HI.X.SX32 R19, R19, R91, 0x1, P6 ;  /* 0x0000005b13137211 */ /* 0x000fe200030f0eff */
[----:B------:R-:W-:-:S03]  /*1d30*/  @P2 IMAD.MOV.U32 R18, RZ, RZ, R16 ;  /* 0x000000ffff122224 */ /* 0x000fc600078e0010 */
[----:B------:R-:W2:Y:S04]  /*1d40*/  @P0 LDG.E.U8 R159, desc[UR26][R36.64] ;  /* 0x0000001a249f0981 */ /* 0x000ea8000c1e1100 */
[----:B------:R1:W2:Y:S01]  /*1d50*/  @P2 LDG.E.U8 R151, desc[UR26][R18.64] ;  /* 0x0000001a12972981 */ /* 0x0002a2000c1e1100 */
[----:B------:R-:W-:Y:S02]  /*1d60*/  PLOP3.LUT P0, PT, PT, PT, UP1, 0x80, 0x8 ;  /* 0x000000000008781c */ /* 0x000fe40003f0f018 */
[----:B------:R-:W-:Y:S02]  /*1d70*/  PLOP3.LUT P2, PT, PT, PT, UP1, 0x80, 0x8 ;  /* 0x000000000008781c */ /* 0x000fe40003f4f018 */
[----:B------:R-:W-:Y:S02]  /*1d80*/  ISETP.LT.AND P0, PT, R40, UR11, P0 ;  /* 0x0000000b28007c0c */ /* 0x000fe40008701270 */
[----:B------:R-:W-:-:S02]  /*1d90*/  ISETP.LT.AND P2, PT, R38, UR11, P2 ;  /* 0x0000000b26007c0c */ /* 0x000fc40009741270 */
[----:B-1----:R-:W-:-:S04]  /*1da0*/  IADD3 R18, P6, PT, R75, R90, RZ ;  /* 0x0000005a4b127210 */ /* 0x002fc80007fde0ff */
[----:B------:R-:W-:Y:S01]  /*1db0*/  LEA.HI.X.SX32 R35, R75, R91, 0x1, P6 ;  /* 0x0000005b4b237211 */ /* 0x000fe200030f0eff */
[----:B------:R-:W-:Y:S01]  /*1dc0*/  @P1 IMAD.MOV.U32 R40, RZ, RZ, R18 ;  /* 0x000000ffff281224 */ /* 0x000fe200078e0012 */
[----:B------:R-:W-:-:S03]  /*1dd0*/  IADD3 R36, P6, PT, R39, R90, RZ ;  /* 0x0000005a27247210 */ /* 0x000fc60007fde0ff */
[----:B------:R-:W-:Y:S01]  /*1de0*/  @P1 IMAD.MOV.U32 R41, RZ, RZ, R35 ;  /* 0x000000ffff291224 */ /* 0x000fe200078e0023 */
[----:B------:R-:W-:-:S04]  /*1df0*/  LEA.HI.X.SX32 R37, R39, R91, 0x1, P6 ;  /* 0x0000005b27257211 */ /* 0x000fc800030f0eff */
[----:B------:R1:W2:Y:S01]  /*1e00*/  @P1 LDG.E.U8 R157, desc[UR26][R40.64] ;  /* 0x0000001a289d1981 */ /* 0x0002a2000c1e1100 */
[C---:B------:R-:W-:Y:S02]  /*1e10*/  IADD3 R38, P1, PT, R43.reuse, R90, RZ ;  /* 0x0000005a2b267210 */ /* 0x040fe40007f3e0ff */
[----:B------:R-:W-:Y:S01]  /*1e20*/  PLOP3.LUT P6, PT, PT, PT, UP1, 0x80, 0x8 ;  /* 0x000000000008781c */ /* 0x000fe20003fcf018 */
[----:B------:R-:W2:Y:S01]  /*1e30*/  @P3 LDG.E.U8 R153, desc[UR26][R36.64] ;  /* 0x0000001a24993981 */ /* 0x000ea2000c1e1100 */
[----:B------:R-:W-:Y:S02]  /*1e40*/  LEA.HI.X.SX32 R39, R43, R91, 0x1, P1 ;  /* 0x0000005b2b277211 */ /* 0x000fe400008f0eff */
[----:B------:R-:W-:-:S03]  /*1e50*/  ISETP.LT.AND P1, PT, R42, UR11, P6 ;  /* 0x0000000b2a007c0c */ /* 0x000fc6000b721270 */
[----:B------:R-:W2:Y:S01]  /*1e60*/  @P5 LDG.E.U8 R124, desc[UR26][R38.64] ;  /* 0x0000001a267c5981 */ /* 0x000ea2000c1e1100 */
[----:B-1----:R-:W-:Y:S02]  /*1e70*/  LOP3.LUT R40, R4, 0x18, RZ, 0xfc, !PT ;  /* 0x0000001804287812 */ /* 0x002fe400078efcff */
[----:B------:R-:W-:Y:S02]  /*1e80*/  PLOP3.LUT P5, PT, PT, PT, UP1, 0x80, 0x8 ;  /* 0x000000000008781c */ /* 0x000fe40003faf018 */
[CC--:B------:R-:W-:Y:S02]  /*1e90*/  IADD3 R42, P6, PT, R45.reuse, R90.reuse, RZ ;  /* 0x0000005a2d2a7210 */ /* 0x0c0fe40007fde0ff */
[----:B------:R-:W-:Y:S02]  /*1ea0*/  ISETP.LT.AND P5, PT, R40, UR11, P5 ;  /* 0x0000000b28007c0c */ /* 0x000fe4000afa1270 */
[----:B------:R-:W-:Y:S02]  /*1eb0*/  LEA.HI.X.SX32 R43, R45, R91, 0x1, P6 ;  /* 0x0000005b2d2b7211 */ /* 0x000fe400030f0eff */
[----:B------:R-:W-:-:S02]  /*1ec0*/  IADD3 R44, P6, PT, R47, R90, RZ ;  /* 0x0000005a2f2c7210 */ /* 0x000fc40007fde0ff */
[----:B------:R-:W-:Y:S01]  /*1ed0*/  LOP3.LUT R41, R4, 0x2a, RZ, 0xfc, !PT ;  /* 0x0000002a04297812 */ /* 0x000fe200078efcff */
[----:B------:R-:W2:Y:S01]  /*1ee0*/  @P2 LDG.E.U8 R125, desc[UR26][R42.64] ;  /* 0x0000001a2a7d2981 */ /* 0x000ea2000c1e1100 */
[----:B------:R-:W-:-:S05]  /*1ef0*/  LEA.HI.X.SX32 R45, R47, R91, 0x1, P6 ;  /* 0x0000005b2f2d7211 */ /* 0x000fca00030f0eff */
[----:B------:R-:W2:Y:S01]  /*1f00*/  @P5 LDG.E.U8 R155, desc[UR26][R44.64] ;  /* 0x0000001a2c9b5981 */ /* 0x000ea2000c1e1100 */
[----:B------:R-:W-:Y:S02]  /*1f10*/  PLOP3.LUT P3, PT, PT, PT, UP1, 0x80, 0x8 ;  /* 0x000000000008781c */ /* 0x000fe40003f6f018 */
[----:B------:R-:W-:Y:S02]  /*1f20*/  IADD3 R46, P2, PT, R49, R90, RZ ;  /* 0x0000005a312e7210 */ /* 0x000fe40007f5e0ff */
[----:B------:R-:W-:Y:S02]  /*1f30*/  ISETP.LT.AND P3, PT, R41, UR11, P3 ;  /* 0x0000000b29007c0c */ /* 0x000fe40009f61270 */
[----:B------:R-:W-:Y:S02]  /*1f40*/  LOP3.LUT R41, R4, 0x32, RZ, 0xfc, !PT ;  /* 0x0000003204297812 */ /* 0x000fe400078efcff */
[----:B------:R-:W-:Y:S02]  /*1f50*/  PLOP3.LUT P6, PT, PT, PT, UP1, 0x80, 0x8 ;  /* 0x000000000008781c */ /* 0x000fe40003fcf018 */
[----:B------:R-:W-:-:S02]  /*1f60*/  LEA.HI.X.SX32 R47, R49, R91, 0x1, P2 ;  /* 0x0000005b312f7211 */ /* 0x000fc400010f0eff */
[----:B------:R-:W-:Y:S02]  /*1f70*/  ISETP.LT.AND P2, PT, R41, UR11, P6 ;  /* 0x0000000b29007c0c */ /* 0x000fe4000b741270 */
[CC--:B------:R-:W-:Y:S01]  /*1f80*/  IADD3 R48, P6, PT, R51.reuse, R90.reuse, RZ ;  /* 0x0000005a33307210 */ /* 0x0c0fe20007fde0ff */
[----:B------:R-:W2:Y:S01]  /*1f90*/  @P0 LDG.E.U8 R156, desc[UR26][R46.64] ;  /* 0x0000001a2e9c0981 */ /* 0x000ea2000c1e1100 */
[----:B------:R-:W-:Y:S02]  /*1fa0*/  PLOP3.LUT P5, PT, PT, PT, UP1, 0x80, 0x8 ;  /* 0x000000000008781c */ /* 0x000fe40003faf018 */
[----:B------:R-:W-:Y:S02]  /*1fb0*/  LEA.HI.X.SX32 R49, R51, R91, 0x1, P6 ;  /* 0x0000005b33317211 */ /* 0x000fe400030f0eff */
[----:B------:R-:W-:Y:S02]  /*1fc0*/  ISETP.LT.AND P5, PT, R50, UR11, P5 ;  /* 0x0000000b32007c0c */ /* 0x000fe4000afa1270 */
[----:B------:R-:W-:Y:S01]  /*1fd0*/  IADD3 R50, P6, PT, R53, R90, RZ ;  /* 0x0000005a35327210 */ /* 0x000fe20007fde0ff */
[----:B------:R-:W2:Y:S01]  /*1fe0*/  @P1 LDG.E.U8 R164, desc[UR26][R48.64] ;  /* 0x0000001a30a41981 */ /* 0x000ea2000c1e1100 */
[----:B------:R-:W-:-:S02]  /*1ff0*/  LOP3.LUT R41, R4, 0x4, RZ, 0xfc, !PT ;  /* 0x0000000404297812 */ /* 0x000fc400078efcff */
[----:B------:R-:W-:Y:S02]  /*2000*/  PLOP3.LUT P0, PT, PT, PT, UP1, 0x80, 0x8 ;  /* 0x000000000008781c */ /* 0x000fe40003f0f018 */
[----:B------:R-:W-:Y:S02]  /*2010*/  IADD3 R52, P1, PT, R61, R90, RZ ;  /* 0x0000005a3d347210 */ /* 0x000fe40007f3e0ff */
[-C--:B------:R-:W-:Y:S02]  /*2020*/  LEA.HI.X.SX32 R51, R53, R91.reuse, 0x1, P6 ;  /* 0x0000005b35337211 */ /* 0x080fe400030f0eff */
[----:B------:R-:W-:Y:S02]  /*2030*/  ISETP.LT.AND P0, PT, R41, UR11, P0 ;  /* 0x0000000b29007c0c */ /* 0x000fe40008701270 */
[----:B------:R-:W-:Y:S01]  /*2040*/  LEA.HI.X.SX32 R53, R61, R91, 0x1, P1 ;  /* 0x0000005b3d357211 */ /* 0x000fe200008f0eff */
[----:B------:R-:W2:Y:S01]  /*2050*/  @P3 LDG.E.U8 R162, desc[UR26][R50.64] ;  /* 0x0000001a32a23981 */ /* 0x000ea2000c1e1100 */
[----:B------:R-:W-:-:S02]  /*2060*/  LOP3.LUT R41, R4, 0x14, RZ, 0xfc, !PT ;  /* 0x0000001404297812 */ /* 0x000fc400078efcff */
[----:B------:R-:W-:Y:S01]  /*2070*/  PLOP3.LUT P6, PT, PT, PT, UP1, 0x80, 0x8 ;  /* 0x000000000008781c */ /* 0x000fe20003fcf018 */
[----:B------:R-:W2:Y:S01]  /*2080*/  @P2 LDG.E.U8 R160, desc[UR26][R52.64] ;  /* 0x0000001a34a02981 */ /* 0x000ea2000c1e1100 */
[----:B------:R-:W-:Y:S02]  /*2090*/  PLOP3.LUT P2, PT, PT, PT, UP1, 0x80, 0x8 ;  /* 0x000000000008781c */ /* 0x000fe40003f4f018 */
[----:B------:R-:W-:Y:S02]  /*20a0*/  ISETP.LT.AND P1, PT, R41, UR11, P6 ;  /* 0x0000000b29007c0c */ /* 0x000fe4000b721270 */
[C---:B------:R-:W-:Y:S02]  /*20b0*/  IADD3 R54, P6, PT, R55.reuse, R90, RZ ;  /* 0x0000005a37367210 */ /* 0x040fe40007fde0ff */
[----:B------:R-:W-:Y:S02]  /*20c0*/  ISETP.LT.AND P2, PT, R56, UR11, P2 ;  /* 0x0000000b38007c0c */ /* 0x000fe40009741270 */
[----:B------:R-:W-:-:S02]  /*20d0*/  LEA.HI.X.SX32 R55, R55, R91, 0x1, P6 ;  /* 0x0000005b37377211 */ /* 0x000fc400030f0eff */
[CC--:B------:R-:W-:Y:S02]  /*20e0*/  IADD3 R56, P6, PT, R57.reuse, R90.reuse, RZ ;  /* 0x0000005a39387210 */ /* 0x0c0fe40007fde0ff */
[C---:B------:R-:W-:Y:S01]  /*20f0*/  LOP3.LUT R41, R4.reuse, 0x1c, RZ, 0xfc, !PT ;  /* 0x0000001c04297812 */ /* 0x040fe200078efcff */
[----:B------:R-:W2:Y:S01]  /*2100*/  @P0 LDG.E.U8 R131, desc[UR26][R54.64] ;  /* 0x0000001a36830981 */ /* 0x000ea2000c1e1100 */
[----:B------:R-:W-:Y:S02]  /*2110*/  PLOP3.LUT P3, PT, PT, PT, UP1, 0x80, 0x8 ;  /* 0x000000000008781c */ /* 0x000fe40003f6f018 */
[----:B------:R-:W-:Y:S02]  /*2120*/  LEA.HI.X.SX32 R57, R57, R91, 0x1, P6 ;  /* 0x0000005b39397211 */ /* 0x000fe400030f0eff */
[----:B------:R-:W-:Y:S02]  /*2130*/  ISETP.LT.AND P3, PT, R41, UR11, P3 ;  /* 0x0000000b29007c0c */ /* 0x000fe40009f61270 */
[----:B------:R-:W-:Y:S01]  /*2140*/  LOP3.LUT R41, R4, 0x3a, RZ, 0xfc, !PT ;  /* 0x0000003a04297812 */ /* 0x000fe200078efcff */
[----:B------:R-:W-:Y:S01]  /*2150*/  IMAD R75, R62, 0x2, R75 ;  /* 0x000000023e4b7824 */ /* 0x000fe200078e024b */
[----:B------:R-:W-:Y:S01]  /*2160*/  PLOP3.LUT P6, PT, PT, PT, UP1, 0x80, 0x8 ;  /* 0x000000000008781c */ /* 0x000fe20003fcf018 */
[----:B------:R-:W3:Y:S01]  /*2170*/  @P5 LDG.E.U8 R133, desc[UR26][R56.64] ;  /* 0x0000001a38855981 */ /* 0x000ee2000c1e1100 */
[----:B------:R-:W-:-:S02]  /*2180*/  IADD3 R58, P0, PT, R59, R90, RZ ;  /* 0x0000005a3b3a7210 */ /* 0x000fc40007f1e0ff */
[----:B------:R-:W-:Y:S02]  /*2190*/  ISETP.LT.AND P5, PT, R41, UR11, P6 ;  /* 0x0000000b29007c0c */ /* 0x000fe4000b7a1270 */
[-C--:B------:R-:W-:Y:S02]  /*21a0*/  LEA.HI.X.SX32 R59, R59, R91.reuse, 0x1, P0 ;  /* 0x0000005b3b3b7211 */ /* 0x080fe400000f0eff */
[----:B------:R-:W-:Y:S02]  /*21b0*/  LOP3.LUT R61, R4, 0x2c, RZ, 0xfc, !PT ;  /* 0x0000002c043d7812 */ /* 0x000fe400078efcff */
[----:B------:R-:W-:Y:S01]  /*21c0*/  PLOP3.LUT P0, PT, PT, PT, UP1, 0x80, 0x8 ;  /* 0x000000000008781c */ /* 0x000fe20003f0f018 */
[----:B------:R-:W-:Y:S01]  /*21d0*/  IMAD R81, R66, UR20, RZ ;  /* 0x0000001442517c24 */ /* 0x000fe2000f8e02ff */
[-C--:B------:R-:W-:Y:S01]  /*21e0*/  IADD3 R60, P6, PT, R75, R90.reuse, RZ ;  /* 0x0000005a4b3c7210 */ /* 0x080fe20007fde0ff */
[----:B------:R-:W-:Y:S01]  /*21f0*/  IMAD R77, R86, UR20, RZ ;  /* 0x00000014564d7c24 */ /* 0x000fe2000f8e02ff */
[----:B------:R-:W-:Y:S01]  /*2200*/  ISETP.LT.AND P0, PT, R61, UR11, P0 ;  /* 0x0000000b3d007c0c */ /* 0x000fe20008701270 */
[----:B------:R-:W-:Y:S01]  /*2210*/  IMAD R79, R98, UR20, RZ ;  /* 0x00000014624f7c24 */ /* 0x000fe2000f8e02ff */
[-C--:B------:R-:W-:Y:S01]  /*2220*/  LEA.HI.X.SX32 R61, R75, R91.reuse, 0x1, P6 ;  /* 0x0000005b4b3d7211 */ /* 0x080fe200030f0eff */
[----:B------:R-:W-:Y:S01]  /*2230*/  IMAD R75, R62, 0x2, R75 ;  /* 0x000000023e4b7824 */ /* 0x000fe200078e024b */
[CC--:B------:R-:W-:Y:S01]  /*2240*/  IADD3 R62, P6, PT, R63.reuse, R90.reuse, RZ ;  /* 0x0000005a3f3e7210 */ /* 0x0c0fe20007fde0ff */
[----:B------:R-:W4:Y:S03]  /*2250*/  @P1 LDG.E.U8 R135, desc[UR26][R58.64] ;  /* 0x0000001a3a871981 */ /* 0x000f26000c1e1100 */
[----:B------:R-:W-:Y:S01]  /*2260*/  LEA.HI.X.SX32 R63, R63, R91, 0x1, P6 ;  /* 0x0000005b3f3f7211 */ /* 0x000fe200030f0eff */
[----:B------:R-:W4:Y:S01]  /*2270*/  @P5 LDG.E.U8 R158, desc[UR26][R60.64] ;  /* 0x0000001a3c9e5981 */ /* 0x000f22000c1e1100 */
[----:B------:R-:W-:-:S03]  /*2280*/  IADD3 R66, P5, PT, R67, R90, RZ ;  /* 0x0000005a43427210 */ /* 0x000fc60007fbe0ff */
[----:B------:R-:W4:Y:S01]  /*2290*/  @P3 LDG.E.U8 R137, desc[UR26][R62.64] ;  /* 0x0000001a3e893981 */ /* 0x000f22000c1e1100 */
[-C--:B------:R-:W-:Y:S02]  /*22a0*/  LEA.HI.X.SX32 R67, R67, R91.reuse, 0x1, P5 ;  /* 0x0000005b43437211 */ /* 0x080fe400028f0eff */
[-C--:B------:R-:W-:Y:S02]  /*22b0*/  IADD3 R70, P3, PT, R71, R90.reuse, RZ ;  /* 0x0000005a47467210 */ /* 0x080fe40007f7e0ff */
[-C--:B------:R-:W-:Y:S01]  /*22c0*/  IADD3 R72, P5, PT, R73, R90.reuse, RZ ;  /* 0x0000005a49487210 */ /* 0x080fe20007fbe0ff */
[----:B------:R-:W4:Y:S01]  /*22d0*/  @P2 LDG.E.U8 R139, desc[UR26][R66.64] ;  /* 0x0000001a428b2981 */ /* 0x000f22000c1e1100 */
[----:B------:R-:W-:Y:S02]  /*22e0*/  IADD3 R68, P6, PT, R69, R90, RZ ;  /* 0x0000005a45447210 */ /* 0x000fe40007fde0ff */
[-C--:B------:R-:W-:Y:S02]  /*22f0*/  LEA.HI.X.SX32 R71, R71, R91.reuse, 0x1, P3 ;  /* 0x0000005b47477211 */ /* 0x080fe400018f0eff */
[----:B------:R-:W-:-:S02]  /*2300*/  LEA.HI.X.SX32 R73, R73, R91, 0x1, P5 ;  /* 0x0000005b49497211 */ /* 0x000fc400028f0eff */
[-C--:B------:R-:W-:Y:S02]  /*2310*/  IADD3 R76, P3, PT, R77, R90.reuse, RZ ;  /* 0x0000005a4d4c7210 */ /* 0x080fe40007f7e0ff */
[----:B------:R-:W-:Y:S02]  /*2320*/  IADD3 R78, P5, PT, R79, R90, RZ ;  /* 0x0000005a4f4e7210 */ /* 0x000fe40007fbe0ff */
[----:B------:R-:W-:Y:S02]  /*2330*/  PLOP3.LUT P1, PT, PT, PT, UP1, 0x80, 0x8 ;  /* 0x000000000008781c */ /* 0x000fe40003f2f018 */
[----:B------:R-:W-:Y:S02]  /*2340*/  LOP3.LUT R65, R4, 0x3c, RZ, 0xfc, !PT ;  /* 0x0000003c04417812 */ /* 0x000fe400078efcff */
[----:B------:R-:W-:Y:S02]  /*2350*/  PLOP3.LUT P2, PT, PT, PT, UP1, 0x80, 0x8 ;  /* 0x000000000008781c */ /* 0x000fe40003f4f018 */
[----:B------:R-:W-:-:S02]  /*2360*/  LEA.HI.X.SX32 R69, R69, R91, 0x1, P6 ;  /* 0x0000005b45457211 */ /* 0x000fc400030f0eff */
[-C--:B------:R-:W-:Y:S02]  /*2370*/  IADD3 R74, P6, PT, R75, R90.reuse, RZ ;  /* 0x0000005a4b4a7210 */ /* 0x080fe40007fde0ff */
[-C--:B------:R-:W-:Y:S02]  /*2380*/  LEA.HI.X.SX32 R77, R77, R91.reuse, 0x1, P3 ;  /* 0x0000005b4d4d7211 */ /* 0x080fe400018f0eff */
[----:B------:R-:W-:Y:S02]  /*2390*/  LEA.HI.X.SX32 R79, R79, R91, 0x1, P5 ;  /* 0x0000005b4f4f7211 */ /* 0x000fe400028f0eff */
[----:B------:R-:W-:Y:S02]  /*23a0*/  ISETP.LT.AND P1, PT, R64, UR11, P1 ;  /* 0x0000000b40007c0c */ /* 0x000fe40008f21270 */
[-C--:B------:R-:W-:Y:S02]  /*23b0*/  IADD3 R82, P3, PT, R83, R90.reuse, RZ ;  /* 0x0000005a53527210 */ /* 0x080fe40007f7e0ff */
[----:B------:R-:W-:-:S02]  /*23c0*/  IADD3 R84, P5, PT, R85, R90, RZ ;  /* 0x0000005a55547210 */ /* 0x000fc40007fbe0ff */
[----:B------:R-:W-:Y:S02]  /*23d0*/  ISETP.LT.AND P2, PT, R65, UR11, P2 ;  /* 0x0000000b41007c0c */ /* 0x000fe40009741270 */
[-C--:B------:R-:W-:Y:S02]  /*23e0*/  LEA.HI.X.SX32 R75, R75, R91.reuse, 0x1, P6 ;  /* 0x0000005b4b4b7211 */ /* 0x080fe400030f0eff */
[----:B------:R-:W-:Y:S02]  /*23f0*/  LEA.HI R64, R0, 0x3e, RZ, 0x1a ;  /* 0x0000003e00407811 */ /* 0x000fe400078fd0ff */
[----:B------:R-:W-:Y:S01]  /*2400*/  IADD3 R80, P6, PT, R81, R90, RZ ;  /* 0x0000005a51507210 */ /* 0x000fe20007fde0ff */
[----:B------:R-:W4:Y:S01]  /*2410*/  @P1 LDG.E.U8 R127, desc[UR26][R70.64] ;  /* 0x0000001a467f1981 */ /* 0x000f22000c1e1100 */
[-C--:B------:R-:W-:Y:S02]  /*2420*/  LEA.HI.X.SX32 R83, R83, R91.reuse, 0x1, P3 ;  /* 0x0000005b53537211 */ /* 0x080fe400018f0eff */
[----:B------:R-:W-:-:S02]  /*2430*/  LEA.HI.X.SX32 R85, R85, R91, 0x1, P5 ;  /* 0x0000005b55557211 */ /* 0x000fc400028f0eff */
[----:B------:R-:W-:Y:S01]  /*2440*/  PLOP3.LUT P3, PT, PT, PT, UP1, 0x80, 0x8 ;  /* 0x000000000008781c */ /* 0x000fe20003f6f018 */
[----:B------:R-:W4:Y:S01]  /*2450*/  @P2 LDG.E.U8 R129, desc[UR26][R74.64] ;  /* 0x0000001a4a812981 */ /* 0x000f22000c1e1100 */
[----:B------:R-:W-:Y:S01]  /*2460*/  PLOP3.LUT P5, PT, PT, PT, UP1, 0x80, 0x8 ;  /* 0x000000000008781c */ /* 0x000fe20003faf018 */
[----:B------:R-:W-:Y:S01]  /*2470*/  IMAD R99, R64, UR20, RZ ;  /* 0x0000001440637c24 */ /* 0x000fe2000f8e02ff */
[----:B------:R-:W-:Y:S02]  /*2480*/  LEA.HI.X.SX32 R81, R81, R91, 0x1, P6 ;  /* 0x0000005b51517211 */ /* 0x000fe400030f0eff */
[----:B------:R-:W-:Y:S02]  /*2490*/  IADD3 R88, P6, PT, R89, R90, RZ ;  /* 0x0000005a59587210 */ /* 0x000fe40007fde0ff */
[----:B------:R-:W-:Y:S02]  /*24a0*/  ISETP.LT.AND P3, PT, R87, UR11, P3 ;  /* 0x0000000b57007c0c */ /* 0x000fe40009f61270 */
[----:B------:R-:W-:-:S02]  /*24b0*/  ISETP.LT.AND P5, PT, R86, UR11, P5 ;  /* 0x0000000b56007c0c */ /* 0x000fc4000afa1270 */
[----:B------:R-:W-:Y:S02]  /*24c0*/  PRMT R87, RZ, 0x7610, R87 ;  /* 0x00007610ff577816 */ /* 0x000fe40000000057 */
[-C--:B------:R-:W-:Y:S02]  /*24d0*/  LEA.HI.X.SX32 R89, R89, R91.reuse, 0x1, P6 ;  /* 0x0000005b59597211 */ /* 0x080fe400030f0eff */
[C---:B------:R-:W-:Y:S02]  /*24e0*/  IADD3 R90, P6, PT, R99.reuse, R90, RZ ;  /* 0x0000005a635a7210 */ /* 0x040fe40007fde0ff */
[----:B------:R-:W-:Y:S01]  /*24f0*/  PLOP3.LUT P1, PT, PT, PT, UP1, 0x80, 0x8 ;  /* 0x000000000008781c */ /* 0x000fe20003f2f018 */
[----:B------:R-:W4:Y:S01]  /*2500*/  @P0 LDG.E.U8 R87, desc[UR26][R68.64] ;  /* 0x0000001a44570981 */ /* 0x000f22000c1e1100 */
[----:B------:R-:W-:Y:S02]  /*2510*/  ISETP.GE.AND P2, PT, R2, RZ, PT ;  /* 0x000000ff0200720c */ /* 0x000fe40003f46270 */
[----:B------:R-:W-:Y:S01]  /*2520*/  PRMT R86, RZ, 0x7610, R86 ;  /* 0x00007610ff567816 */ /* 0x000fe20000000056 */
[----:B------:R-:W4:Y:S01]  /*2530*/  @P5 LDG.E.U8 R126, desc[UR26][R76.64] ;  /* 0x0000001a4c7e5981 */ /* 0x000f22000c1e1100 */
[----:B------:R-:W-:-:S02]  /*2540*/  LEA.HI.X.SX32 R91, R99, R91, 0x1, P6 ;  /* 0x0000005b635b7211 */ /* 0x000fc400030f0eff */
[----:B------:R-:W-:Y:S02]  /*2550*/  LEA.HI R99, R0, 0x1e, RZ, 0x1a ;  /* 0x0000001e00637811 */ /* 0x000fe400078fd0ff */
[----:B------:R-:W-:Y:S01]  /*2560*/  PLOP3.LUT P0, PT, PT, PT, UP1, 0x80, 0x8 ;  /* 0x000000000008781c */ /* 0x000fe20003f0f018 */
[----:B------:R-:W4:Y:S01]  /*2570*/  @P3 LDG.E.U8 R86, desc[UR26][R72.64] ;  /* 0x0000001a48563981 */ /* 0x000f22000c1e1100 */
[----:B------:R-:W-:Y:S02]  /*2580*/  ISETP.LT.AND P1, PT, R98, UR11, P1 ;  /* 0x0000000b62007c0c */ /* 0x000fe40008f21270 */
[----:B------:R-:W-:Y:S01]  /*2590*/  ISETP.LT.AND P0, PT, R99, UR11, P0 ;  /* 0x0000000b63007c0c */ /* 0x000fe20008701270 */
[----:B------:R-:W-:Y:S01]  /*25a0*/  IMAD.MOV.U32 R99, RZ, RZ, R97 ;  /* 0x000000ffff637224 */ /* 0x000fe200078e0061 */
[----:B------:R-:W-:Y:S02]  /*25b0*/  ISETP.GE.AND P3, PT, R20, RZ, PT ;  /* 0x000000ff1400720c */ /* 0x000fe40003f66270 */
[----:B------:R-:W-:Y:S01]  /*25c0*/  ISETP.GE.AND P5, PT, R21, RZ, PT ;  /* 0x000000ff1500720c */ /* 0x000fe20003fa6270 */
[----:B------:R-:W-:Y:S01]  /*25d0*/  @!P2 IMAD.MOV R99, RZ, RZ, -R99 ;  /* 0x000000ffff63a224 */ /* 0x000fe200078e0a63 */
[----:B------:R-:W-:-:S05]  /*25e0*/  ISETP.GE.AND P2, PT, R22, RZ, PT ;  /* 0x000000ff1600720c */ /* 0x000fca0003f46270 */
[----:B------:R-:W4:Y:S01]  /*25f0*/  @P1 LDG.E.U8 R128, desc[UR26][R78.64] ;  /* 0x0000001a4e801981 */ /* 0x000f22000c1e1100 */
[----:B------:R-:W-:-:S03]  /*2600*/  ISETP.GE.AND P1, PT, R3, RZ, PT ;  /* 0x000000ff0300720c */ /* 0x000fc60003f26270 */
[----:B------:R-:W-:Y:S01]  /*2610*/  @!P3 IMAD.MOV R108, RZ, RZ, -R108 ;  /* 0x000000ffff6cb224 */ /* 0x000fe200078e0a6c */
[----:B------:R-:W-:Y:S01]  /*2620*/  ISETP.GE.AND P3, PT, R24, RZ, PT ;  /* 0x000000ff1800720c */ /* 0x000fe20003f66270 */
[----:B------:R-:W-:Y:S01]  /*2630*/  @!P5 IMAD.MOV R109, RZ, RZ, -R109 ;  /* 0x000000ffff6dd224 */ /* 0x000fe200078e0a6d */
[----:B------:R-:W-:Y:S01]  /*2640*/  ISETP.GE.AND P5, PT, R25, RZ, PT ;  /* 0x000000ff1900720c */ /* 0x000fe20003fa6270 */
[----:B------:R-:W-:Y:S01]  /*2650*/  @!P2 IMAD.MOV R96, RZ, RZ, -R96 ;  /* 0x000000ffff60a224 */ /* 0x000fe200078e0a60 */
[----:B------:R-:W-:Y:S02]  /*2660*/  ISETP.GE.AND P2, PT, R26, RZ, PT ;  /* 0x000000ff1a00720c */ /* 0x000fe40003f46270 */
[----:B------:R-:W-:-:S03]  /*2670*/  PRMT R130, RZ, 0x7610, R130 ;  /* 0x00007610ff827816 */ /* 0x000fc60000000082 */
[----:B------:R-:W-:Y:S01]  /*2680*/  @!P1 IMAD.MOV R111, RZ, RZ, -R111 ;  /* 0x000000ffff6f9224 */ /* 0x000fe200078e0a6f */
[----:B------:R-:W-:Y:S02]  /*2690*/  ISETP.GE.AND P1, PT, R23, RZ, PT ;  /* 0x000000ff1700720c */ /* 0x000fe40003f26270 */
[----:B------:R-:W-:Y:S01]  /*26a0*/  LOP3.LUT R110, RZ, R7, RZ, 0x33, !PT ;  /* 0x00000007ff6e7212 */ /* 0x000fe200078e33ff */
[----:B------:R-:W-:Y:S01]  /*26b0*/  @!P3 IMAD.MOV R106, RZ, RZ, -R106 ;  /* 0x000000ffff6ab224 */ /* 0x000fe200078e0a6a */
[----:B------:R-:W-:Y:S01]  /*26c0*/  ISETP.GE.AND P3, PT, R29, RZ, PT ;  /* 0x000000ff1d00720c */ /* 0x000fe20003f66270 */
[----:B------:R-:W-:Y:S01]  /*26d0*/  @!P5 IMAD.MOV R107, RZ, RZ, -R107 ;  /* 0x000000ffff6bd224 */ /* 0x000fe200078e0a6b */
[----:B------:R-:W-:Y:S01]  /*26e0*/  ISETP.NE.AND P5, PT, R7, RZ, PT ;  /* 0x000000ff0700720c */ /* 0x000fe20003fa5270 */
[----:B------:R-:W4:Y:S01]  /*26f0*/  @P0 LDG.E.U8 R130, desc[UR26][R80.64] ;  /* 0x0000001a50820981 */ /* 0x000f22000c1e1100 */
[----:B------:R-:W-:Y:S01]  /*2700*/  LOP3.LUT R97, R4, 0x6, RZ, 0xfc, !PT ;  /* 0x0000000604617812 */ /* 0x000fe200078efcff */
[----:B------:R-:W-:Y:S01]  /*2710*/  @!P2 IMAD.MOV R94, RZ, RZ, -R94 ;  /* 0x000000ffff5ea224 */ /* 0x000fe200078e0a5e */
[----:B------:R-:W-:-:S02]  /*2720*/  PLOP3.LUT P0, PT, PT, PT, UP1, 0x80, 0x8 ;  /* 0x000000000008781c */ /* 0x000fc40003f0f018 */
[C---:B------:R-:W-:Y:S01]  /*2730*/  SEL R99, R110.reuse, R99, !P5 ;  /* 0x000000636e637207 */ /* 0x040fe20006800000 */
[----:B------:R-:W-:Y:S01]  /*2740*/  @!P1 IMAD.MOV R105, RZ, RZ, -R105 ;  /* 0x000000ffff699224 */ /* 0x000fe200078e0a69 */
[----:B------:R-:W-:Y:S01]  /*2750*/  ISETP.LT.AND P0, PT, R97, UR11, P0 ;  /* 0x0000000b61007c0c */ /* 0x000fe20008701270 */
[----:B------:R-:W-:Y:S01]  /*2760*/  IMAD.MOV.U32 R7, RZ, RZ, R95 ;  /* 0x000000ffff077224 */ /* 0x000fe200078e005f */
[----:B------:R-:W-:Y:S01]  /*2770*/  SEL R97, R110, R96, !P5 ;  /* 0x000000606e617207 */ /* 0x000fe20006800000 */
[----:B-----5:R-:W-:Y:S01]  /*2780*/  IMAD R95, R99, UR8, RZ ;  /* 0x00000008635f7c24 */ /* 0x020fe2000f8e02ff */
[----:B------:R-:W-:Y:S02]  /*2790*/  LOP3.LUT R92, R0, 0x3f, RZ, 0xc0, !PT ;  /* 0x0000003f005c7812 */ /* 0x000fe400078ec0ff */
[----:B------:R-:W-:Y:S02]  /*27a0*/  PLOP3.LUT P1, PT, PT, PT, UP1, 0x80, 0x8 ;  /* 0x000000000008781c */ /* 0x000fe40003f2f018 */
[----:B------:R-:W-:-:S02]  /*27b0*/  SEL R98, R110, R94, !P5 ;  /* 0x0000005e6e627207 */ /* 0x000fc40006800000 */
[----:B------:R-:W-:Y:S01]  /*27c0*/  IADD3 R122, P6, PT, R123, UR18, RZ ;  /* 0x000000127b7a7c10 */ /* 0x000fe2000ffde0ff */
[----:B------:R-:W-:Y:S01]  /*27d0*/  @!P3 IMAD.MOV R7, RZ, RZ, -R7 ;  /* 0x000000ffff07b224 */ /* 0x000fe200078e0a07 */
[----:B------:R-:W-:Y:S01]  /*27e0*/  ISETP.LT.AND P1, PT, R92, UR11, P1 ;  /* 0x0000000b5c007c0c */ /* 0x000fe20008f21270 */
[----:B------:R-:W-:Y:S01]  /*27f0*/  IMAD R97, R97, UR8, RZ ;  /* 0x0000000861617c24 */ /* 0x000fe2000f8e02ff */
[----:B------:R-:W-:Y:S01]  /*2800*/  LEA.HI.X.SX32 R123, R123, UR19, 0x1, P6 ;  /* 0x000000137b7b7c11 */ /* 0x000fe2000b0f0eff */
[----:B------:R-:W-:Y:S01]  /*2810*/  IMAD R98, R98, UR8, RZ ;  /* 0x0000000862627c24 */ /* 0x000fe2000f8e02ff */
[----:B------:R-:W-:Y:S02]  /*2820*/  ISETP.GE.AND P2, PT, R32, RZ, PT ;  /* 0x000000ff2000720c */ /* 0x000fe40003f46270 */
[-C--:B------:R-:W-:Y:S01]  /*2830*/  IADD3 R92, P3, PT, R95, R122.reuse, RZ ;  /* 0x0000007a5f5c7210 */ /* 0x080fe20007f7e0ff */
[----:B------:R-:W-:Y:S01]  /*2840*/  IMAD.MOV.U32 R99, RZ, RZ, R93 ;  /* 0x000000ffff637224 */ /* 0x000fe200078e005d */
[----:B------:R-:W-:-:S02]  /*2850*/  IADD3 R94, P6, PT, R97, R122, RZ ;  /* 0x0000007a615e7210 */ /* 0x000fc40007fde0ff */
[-C--:B------:R-:W-:Y:S02]  /*2860*/  LEA.HI.X.SX32 R93, R95, R123.reuse, 0x1, P3 ;  /* 0x0000007b5f5d7211 */ /* 0x080fe400018f0eff */
[C---:B------:R-:W-:Y:S02]  /*2870*/  IADD3 R96, P3, PT, R98.reuse, R122, RZ ;  /* 0x0000007a62607210 */ /* 0x040fe40007f7e0ff */
[-C--:B------:R-:W-:Y:S02]  /*2880*/  LEA.HI.X.SX32 R95, R97, R123.reuse, 0x1, P6 ;  /* 0x0000007b615f7211 */ /* 0x080fe400030f0eff */
[----:B------:R-:W-:Y:S02]  /*2890*/  LEA.HI.X.SX32 R97, R98, R123, 0x1, P3 ;  /* 0x0000007b62617211 */ /* 0x000fe400018f0eff */
[----:B------:R-:W-:Y:S01]  /*28a0*/  PLOP3.LUT P3, PT, PT, PT, UP1, 0x80, 0x8 ;  /* 0x000000000008781c */ /* 0x000fe20003f6f018 */
[----:B------:R-:W-:-:S03]  /*28b0*/  @!P2 IMAD.MOV R99, RZ, RZ, -R99 ;  /* 0x000000ffff63a224 */ /* 0x000fc600078e0a63 */
[----:B------:R-:W-:Y:S02]  /*28c0*/  ISETP.LT.AND P3, PT, R64, UR11, P3 ;  /* 0x0000000b40007c0c */ /* 0x000fe40009f61270 */
[----:B------:R-:W-:Y:S02]  /*28d0*/  SEL R99, R110, R99, !P5 ;  /* 0x000000636e637207 */ /* 0x000fe40006800000 */
[----:B------:R-:W-:-:S03]  /*28e0*/  PRMT R138, RZ, 0x7610, R138 ;  /* 0x00007610ff8a7816 */ /* 0x000fc6000000008a */
[----:B------:R-:W-:Y:S01]  /*28f0*/  IMAD R99, R99, UR8, RZ ;  /* 0x0000000863637c24 */ /* 0x000fe2000f8e02ff */
[----:B------:R-:W-:Y:S02]  /*2900*/  LOP3.LUT R112, R4, 0x16, RZ, 0xfc, !PT ;  /* 0x0000001604707812 */ /* 0x000fe400078efcff */
[----:B------:R-:W-:-:S03]  /*2910*/  PLOP3.LUT P2, PT, PT, PT, UP1, 0x80, 0x8 ;  /* 0x000000000008781c */ /* 0x000fc60003f4f018 */
[----:B------:R-:W5:Y:S01]  /*2920*/  @P3 LDG.E.U8 R138, desc[UR26][R90.64] ;  /* 0x0000001a5a8a3981 */ /* 0x000f62000c1e1100 */
[C---:B------:R-:W-:Y:S02]  /*2930*/  IADD3 R98, P3, PT, R99.reuse, R122, RZ ;  /* 0x0000007a63627210 */ /* 0x040fe40007f7e0ff */
[----:B------:R-:W-:Y:S02]  /*2940*/  PRMT R140, RZ, 0x7610, R140 ;  /* 0x00007610ff8c7816 */ /* 0x000fe4000000008c */
[----:B------:R-:W-:Y:S02]  /*2950*/  LEA.HI.X.SX32 R99, R99, R123, 0x1, P3 ;  /* 0x0000007b63637211 */ /* 0x000fe400018f0eff */
[----:B------:R-:W-:Y:S02]  /*2960*/  ISETP.LT.AND P2, PT, R112, UR11, P2 ;  /* 0x0000000b70007c0c */ /* 0x000fe40009741270 */
[----:B------:R-:W-:Y:S01]  /*2970*/  ISETP.GE.AND P3, PT, R31, RZ, PT ;  /* 0x000000ff1f00720c */ /* 0x000fe20003f66270 */
[----:B------:R-:W5:Y:S01]  /*2980*/  @P0 LDG.E.U8 R140, desc[UR26][R82.64] ;  /* 0x0000001a528c0981 */ /* 0x000f62000c1e1100 */
[----:B------:R-:W-:-:S02]  /*2990*/  LOP3.LUT R113, R4, 0x26, RZ, 0xfc, !PT ;  /* 0x0000002604717812 */ /* 0x000fc400078efcff */
[----:B------:R-:W-:Y:S02]  /*29a0*/  PLOP3.LUT P6, PT, PT, PT, UP1, 0x80, 0x8 ;  /* 0x000000000008781c */ /* 0x000fe40003fcf018 */
[----:B------:R-:W-:Y:S02]  /*29b0*/  SEL R112, R110, R111, !P5 ;  /* 0x0000006f6e707207 */ /* 0x000fe40006800000 */
[----:B------:R-:W-:Y:S01]  /*29c0*/  ISETP.GE.AND P0, PT, R30, RZ, PT ;  /* 0x000000ff1e00720c */ /* 0x000fe20003f06270 */
[----:B------:R-:W-:Y:S01]  /*29d0*/  IMAD.MOV.U32 R111, RZ, RZ, R101 ;  /* 0x000000ffff6f7224 */ /* 0x000fe200078e0065 */
[----:B------:R-:W-:Y:S01]  /*29e0*/  PRMT R144, RZ, 0x7610, R144 ;  /* 0x00007610ff907816 */ /* 0x000fe20000000090 */
[----:B------:R-:W-:Y:S01]  /*29f0*/  IMAD R101, R112, UR8, RZ ;  /* 0x0000000870657c24 */ /* 0x000fe2000f8e02ff */
[----:B------:R-:W-:Y:S01]  /*2a00*/  ISETP.LT.AND P6, PT, R113, UR11, P6 ;  /* 0x0000000b71007c0c */ /* 0x000fe2000b7c1270 */
[----:B------:R-:W-:-:S03]  /*2a10*/  IMAD.MOV.U32 R113, RZ, RZ, R100 ;  /* 0x000000ffff717224 */ /* 0x000fc600078e0064 */
[----:B------:R-:W5:Y:S01]  /*2a20*/  @P2 LDG.E.U8 R144, desc[UR26][R84.64] ;  /* 0x0000001a54902981 */ /* 0x000f62000c1e1100 */
[----:B------:R-:W-:Y:S01]  /*2a30*/  @!P3 IMAD.MOV R113, RZ, RZ, -R113 ;  /* 0x000000ffff71b224 */ /* 0x000fe200078e0a71 */
[----:B------:R-:W-:Y:S02]  /*2a40*/  IADD3 R100, P2, PT, R101, R122, RZ ;  /* 0x0000007a65647210 */ /* 0x000fe40007f5e0ff */
[----:B------:R-:W-:Y:S01]  /*2a50*/  ISETP.GE.AND P3, PT, R27, RZ, PT ;  /* 0x000000ff1b00720c */ /* 0x000fe20003f66270 */
[----:B------:R-:W-:Y:S01]  /*2a60*/  @!P0 IMAD.MOV R111, RZ, RZ, -R111 ;  /* 0x000000ffff6f8224 */ /* 0x000fe200078e0a6f */
[----:B------:R-:W-:Y:S02]  /*2a70*/  LEA.HI.X.SX32 R101, R101, R123, 0x1, P2 ;  /* 0x0000007b65657211 */ /* 0x000fe400010f0eff */
[----:B------:R-:W-:Y:S02]  /*2a80*/  ISETP.GE.AND P0, PT, R33, RZ, PT ;  /* 0x000000ff2100720c */ /* 0x000fe40003f06270 */
[----:B------:R-:W-:-:S02]  /*2a90*/  ISETP.GE.AND P2, PT, R34, RZ, PT ;  /* 0x000000ff2200720c */ /* 0x000fc40003f46270 */
[C---:B------:R-:W-:Y:S02]  /*2aa0*/  SEL R112, R110.reuse, R105, !P5 ;  /* 0x000000696e707207 */ /* 0x040fe40006800000 */
[C---:B------:R-:W-:Y:S02]  /*2ab0*/  SEL R108, R110.reuse, R108, !P5 ;  /* 0x0000006c6e6c7207 */ /* 0x040fe40006800000 */
[C---:B------:R-:W-:Y:S01]  /*2ac0*/  SEL R109, R110.reuse, R109, !P5 ;  /* 0x0000006d6e6d7207 */ /* 0x040fe20006800000 */
[----:B------:R-:W-:Y:S01]  /*2ad0*/  @!P3 IMAD.MOV R103, RZ, RZ, -R103 ;  /* 0x000000ffff67b224 */ /* 0x000fe200078e0a67 */
[C---:B------:R-:W-:Y:S02]  /*2ae0*/  SEL R106, R110.reuse, R106, !P5 ;  /* 0x0000006a6e6a7207 */ /* 0x040fe40006800000 */
[C---:B------:R-:W-:Y:S01]  /*2af0*/  SEL R114, R110.reuse, R107, !P5 ;  /* 0x0000006b6e727207 */ /* 0x040fe20006800000 */
[----:B------:R-:W-:Y:S01]  /*2b00*/  @!P0 IMAD.MOV R102, RZ, RZ, -R102 ;  /* 0x000000ffff668224 */ /* 0x000fe200078e0a66 */
[C---:B------:R-:W-:Y:S01]  /*2b10*/  SEL R115, R110.reuse, R7, !P5 ;  /* 0x000000076e737207 */ /* 0x040fe20006800000 */
[----:B------:R-:W-:Y:S01]  /*2b20*/  @!P2 IMAD.MOV R104, RZ, RZ, -R104 ;  /* 0x000000ffff68a224 */ /* 0x000fe200078e0a68 */
[----:B------:R-:W-:Y:S01]  /*2b30*/  SEL R7, R110, R103, !P5 ;  /* 0x000000676e077207 */ /* 0x000fe20006800000 */
[----:B------:R-:W-:-:S02]  /*2b40*/  IMAD R107, R112, UR8, RZ ;  /* 0x00000008706b7c24 */ /* 0x000fc4000f8e02ff */
[----:B------:R-:W-:Y:S02]  /*2b50*/  IMAD R103, R108, UR8, RZ ;  /* 0x000000086c677c24 */ /* 0x000fe4000f8e02ff */
[----:B------:R-:W-:Y:S01]  /*2b60*/  IMAD R105, R109, UR8, RZ ;  /* 0x000000086d697c24 */ /* 0x000fe2000f8e02ff */
[----:B------:R-:W-:Y:S01]  /*2b70*/  SEL R117, R110, R113, !P5 ;  /* 0x000000716e757207 */ /* 0x000fe20006800000 */
[----:B------:R-:W-:Y:S01]  /*2b80*/  IMAD R109, R106, UR8, RZ ;  /* 0x000000086a6d7c24 */ /* 0x000fe2000f8e02ff */
[C---:B------:R-:W-:Y:S01]  /*2b90*/  SEL R116, R110.reuse, R111, !P5 ;  /* 0x0000006f6e747207 */ /* 0x040fe20006800000 */
[----:B------:R-:W-:Y:S01]  /*2ba0*/  IMAD R113, R115, UR8, RZ ;  /* 0x0000000873717c24 */ /* 0x000fe2000f8e02ff */
[----:B------:R-:W-:Y:S01]  /*2bb0*/  SEL R119, R110, R102, !P5 ;  /* 0x000000666e777207 */ /* 0x000fe20006800000 */
[----:B------:R-:W-:Y:S01]  /*2bc0*/  IMAD R111, R114, UR8, RZ ;  /* 0x00000008726f7c24 */ /* 0x000fe2000f8e02ff */
[----:B------:R-:W-:Y:S01]  /*2bd0*/  SEL R121, R110, R104, !P5 ;  /* 0x000000686e797207 */ /* 0x000fe20006800000 */
[----:B0-----:R-:W-:-:S04]  /*2be0*/  @!UP2 UIADD3 UR4, UPT, UPT, -UR6, 0x100000, URZ ;  /* 0x001000000604a890 */ /* 0x001fc8000fffe1ff */
[----:B------:R-:W-:Y:S02]  /*2bf0*/  @!UP2 USHF.L.U32 UR5, UR4, 0xb, URZ ;  /* 0x0000000b0405a899 */ /* 0x000fe400080006ff */
[----:B------:R-:W-:Y:S01]  /*2c00*/  @!UP2 USHF.L.U32 UR4, UR4, 0x1, URZ ;  /* 0x000000010404a899 */ /* 0x000fe200080006ff */
[-C--:B------:R-:W-:Y:S02]  /*2c10*/  IADD3 R106, P3, PT, R107, R122.reuse, RZ ;  /* 0x0000007a6b6a7210 */ /* 0x080fe40007f7e0ff */
[-C--:B------:R-:W-:Y:S02]  /*2c20*/  IADD3 R102, P0, PT, R103, R122.reuse, RZ ;  /* 0x0000007a67667210 */ /* 0x080fe40007f1e0ff */
[----:B------:R-:W-:Y:S01]  /*2c30*/  IADD3 R104, P2, PT, R105, R122, RZ ;  /* 0x0000007a69687210 */ /* 0x000fe20007f5e0ff */
[----:B------:R-:W-:Y:S01]  /*2c40*/  IMAD R119, R119, UR8, RZ ;  /* 0x0000000877777c24 */ /* 0x000fe2000f8e02ff */
[-C--:B------:R-:W-:Y:S01]  /*2c50*/  LEA.HI.X.SX32 R107, R107, R123.reuse, 0x1, P3 ;  /* 0x0000007b6b6b7211 */ /* 0x080fe200018f0eff */
[----:B------:R-:W-:Y:S01]  /*2c60*/  IMAD R115, R116, UR8, RZ ;  /* 0x0000000874737c24 */ /* 0x000fe2000f8e02ff */
[----:B------:R-:W-:Y:S01]  /*2c70*/  PRMT R148, RZ, 0x7610, R148 ;  /* 0x00007610ff947816 */ /* 0x000fe20000000094 */
[----:B------:R-:W-:Y:S01]  /*2c80*/  IMAD R117, R117, UR8, RZ ;  /* 0x0000000875757c24 */ /* 0x000fe2000f8e02ff */
[-C--:B------:R-:W-:Y:S01]  /*2c90*/  LEA.HI.X.SX32 R103, R103, R123.reuse, 0x1, P0 ;  /* 0x0000007b67677211 */ /* 0x080fe200000f0eff */
[----:B------:R-:W-:Y:S01]  /*2ca0*/  IMAD R121, R121, UR8, RZ ;  /* 0x0000000879797c24 */ /* 0x000fe2000f8e02ff */
[----:B------:R-:W-:-:S02]  /*2cb0*/  LEA.HI.X.SX32 R105, R105, R123, 0x1, P2 ;  /* 0x0000007b69697211 */ /* 0x000fc400010f0eff */
[-C--:B------:R-:W-:Y:S01]  /*2cc0*/  IADD3 R112, P3, PT, R113, R122.reuse, RZ ;  /* 0x0000007a71707210 */ /* 0x080fe20007f7e0ff */
[----:B------:R-:W-:Y:S01]  /*2cd0*/  IMAD R7, R7, UR8, RZ ;  /* 0x0000000807077c24 */ /* 0x000fe2000f8e02ff */
[-C--:B------:R-:W-:Y:S01]  /*2ce0*/  IADD3 R108, P0, PT, R109, R122.reuse, RZ ;  /* 0x0000007a6d6c7210 */ /* 0x080fe20007f1e0ff */
[----:B------:R-:W-:Y:S01]  /*2cf0*/  VOTEU.ALL UP1, P4 ;  /* 0x0000000000ff7886 */ /* 0x000fe20002020000 */
[----:B------:R-:W-:Y:S01]  /*2d00*/  IADD3 R110, P2, PT, R111, R122, RZ ;  /* 0x0000007a6f6e7210 */ /* 0x000fe20007f5e0ff */
[----:B------:R-:W5:Y:S01]  /*2d10*/  @P6 LDG.E.U8 R148, desc[UR26][R88.64] ;  /* 0x0000001a58946981 */ /* 0x000f62000c1e1100 */
[-C--:B------:R-:W-:Y:S02]  /*2d20*/  LEA.HI.X.SX32 R113, R113, R123.reuse, 0x1, P3 ;  /* 0x0000007b71717211 */ /* 0x080fe400018f0eff */
[-C--:B------:R-:W-:Y:S01]  /*2d30*/  LEA.HI.X.SX32 R109, R109, R123.reuse, 0x1, P0 ;  /* 0x0000007b6d6d7211 */ /* 0x080fe200000f0eff */
[----:B------:R0:W1:Y:S01]  /*2d40*/  @!UP1 SYNCS.EXCH.64 URZ, [UR13+0x3008], UR4 ;  /* 0x003008040dff95b2 */ /* 0x0000620008000100 */
[----:B------:R-:W-:-:S02]  /*2d50*/  LEA.HI.X.SX32 R111, R111, R123, 0x1, P2 ;  /* 0x0000007b6f6f7211 */ /* 0x000fc400010f0eff */
[-C--:B------:R-:W-:Y:S02]  /*2d60*/  IADD3 R118, P3, PT, R119, R122.reuse, RZ ;  /* 0x0000007a77767210 */ /* 0x080fe40007f7e0ff */
[-C--:B------:R-:W-:Y:S02]  /*2d70*/  IADD3 R114, P0, PT, R115, R122.reuse, RZ ;  /* 0x0000007a73727210 */ /* 0x080fe40007f1e0ff */
[-C--:B------:R-:W-:Y:S02]  /*2d80*/  IADD3 R116, P2, PT, R117, R122.reuse, RZ ;  /* 0x0000007a75747210 */ /* 0x080fe40007f5e0ff */
[----:B------:R-:W-:Y:S01]  /*2d90*/  IADD3 R120, P5, PT, R121, R122, RZ ;  /* 0x0000007a79787210 */ /* 0x000fe20007fbe0ff */
[----:B--2---:R2:W-:Y:S01]  /*2da0*/  STS.U8 [R5+UR13], R143 ;  /* 0x0000008f05007988 */ /* 0x0045e2000800000d */
[----:B------:R-:W-:Y:S02]  /*2db0*/  PRMT R132, RZ, 0x7610, R132 ;  /* 0x00007610ff847816 */ /* 0x000fe40000000084 */
[----:B------:R-:W-:Y:S01]  /*2dc0*/  PRMT R134, RZ, 0x7610, R134 ;  /* 0x00007610ff867816 */ /* 0x000fe20000000086 */
[----:B---3--:R3:W-:Y:S01]  /*2dd0*/  STS.U8 [R5+UR13+0x200], R145 ;  /* 0x0002009105007988 */ /* 0x0087e2000800000d */
[----:B------:R-:W-:-:S02]  /*2de0*/  PRMT R136, RZ, 0x7610, R136 ;  /* 0x00007610ff887816 */ /* 0x000fc40000000088 */
[----:B------:R-:W-:Y:S01]  /*2df0*/  PRMT R142, RZ, 0x7610, R142 ;  /* 0x00007610ff8e7816 */ /* 0x000fe2000000008e */
[----:B----4-:R4:W-:Y:S01]  /*2e00*/  STS.U8 [R5+UR13+0x400], R147 ;  /* 0x0004009305007988 */ /* 0x0109e2000800000d */
[----:B------:R-:W-:Y:S02]  /*2e10*/  IADD3 R122, P6, PT, R7, R122, RZ ;  /* 0x0000007a077a7210 */ /* 0x000fe40007fde0ff */
[----:B------:R-:W-:Y:S01]  /*2e20*/  PRMT R146, RZ, 0x7610, R146 ;  /* 0x00007610ff927816 */ /* 0x000fe20000000092 */
[----:B------:R0:W-:Y:S01]  /*2e30*/  STS.U8 [R5+UR13+0x800], R149 ;  /* 0x0008009505007988 */ /* 0x0001e2000800000d */
[----:B------:R-:W-:Y:S02]  /*2e40*/  PRMT R150, RZ, 0x7610, R150 ;  /* 0x00007610ff967816 */ /* 0x000fe40000000096 */
[----:B------:R-:W-:Y:S01]  /*2e50*/  PRMT R152, RZ, 0x7610, R152 ;  /* 0x00007610ff987816 */ /* 0x000fe20000000098 */
[----:B------:R0:W-:Y:S01]  /*2e60*/  STS.U8 [R5+UR13+0xc00], R151 ;  /* 0x000c009705007988 */ /* 0x0001e2000800000d */
[----:B------:R-:W-:-:S02]  /*2e70*/  PRMT R154, RZ, 0x7610, R154 ;  /* 0x00007610ff9a7816 */ /* 0x000fc4000000009a */
[-C--:B------:R-:W-:Y:S01]  /*2e80*/  LEA.HI.X.SX32 R119, R119, R123.reuse, 0x1, P3 ;  /* 0x0000007b77777211 */ /* 0x080fe200018f0eff */
[----:B------:R0:W-:Y:S01]  /*2e90*/  STS.U8 [R5+UR13+0xe00], R157 ;  /* 0x000e009d05007988 */ /* 0x0001e2000800000d */
[----:B------:R-:W-:Y:S02]  /*2ea0*/  PRMT R141, RZ, 0x7610, R141 ;  /* 0x00007610ff8d7816 */ /* 0x000fe4000000008d */
[----:B--2---:R-:W-:Y:S01]  /*2eb0*/  PRMT R143, RZ, 0x7610, R143 ;  /* 0x00007610ff8f7816 */ /* 0x004fe2000000008f */
[----:B------:R2:W-:Y:S01]  /*2ec0*/  STS.U8 [R5+UR13+0x600], R155 ;  /* 0x0006009b05007988 */ /* 0x0005e2000800000d */
[----:B---3--:R-:W-:Y:S02]  /*2ed0*/  PRMT R145, RZ, 0x7610, R145 ;  /* 0x00007610ff917816 */ /* 0x008fe40000000091 */
[----:B----4-:R-:W-:Y:S01]  /*2ee0*/  PRMT R147, RZ, 0x7610, R147 ;  /* 0x00007610ff937816 */ /* 0x010fe20000000093 */
[----:B------:R-:W3:Y:S01]  /*2ef0*/  @P1 LDG.E.U8 R132, desc[UR26][R92.64] ;  /* 0x0000001a5c841981 */ /* 0x000ee2000c1e1100 */
[----:B------:R-:W-:-:S02]  /*2f00*/  LEA.HI.X.SX32 R115, R115, R123, 0x1, P0 ;  /* 0x0000007b73737211 */ /* 0x000fc400000f0eff */
[-C--:B------:R-:W-:Y:S01]  /*2f10*/  LEA.HI.X.SX32 R117, R117, R123.reuse, 0x1, P2 ;  /* 0x0000007b75757211 */ /* 0x080fe200010f0eff */
[----:B------:R-:W4:Y:S01]  /*2f20*/  @P1 LDG.E.U8 R134, desc[UR26][R94.64] ;  /* 0x0000001a5e861981 */ /* 0x000f22000c1e1100 */
[----:B------:R-:W-:Y:S02]  /*2f30*/  LEA.HI.X.SX32 R121, R121, R123, 0x1, P5 ;  /* 0x0000007b79797211 */ /* 0x000fe400028f0eff */
[----:B0-----:R-:W-:Y:S01]  /*2f40*/  PRMT R149, RZ, 0x7610, R149 ;  /* 0x00007610ff957816 */ /* 0x001fe20000000095 */
[----:B------:R-:W4:Y:S01]  /*2f50*/  @P1 LDG.E.U8 R136, desc[UR26][R96.64] ;  /* 0x0000001a60881981 */ /* 0x000f22000c1e1100 */
[----:B------:R-:W-:Y:S02]  /*2f60*/  PRMT R151, RZ, 0x7610, R151 ;  /* 0x00007610ff977816 */ /* 0x000fe40000000097 */
[----:B------:R-:W-:Y:S01]  /*2f70*/  PRMT R157, RZ, 0x7610, R157 ;  /* 0x00007610ff9d7816 */ /* 0x000fe2000000009d */
[----:B------:R-:W4:Y:S01]  /*2f80*/  @P1 LDG.E.U8 R142, desc[UR26][R98.64] ;  /* 0x0000001a628e1981 */ /* 0x000f22000c1e1100 */
[----:B--2---:R-:W-:-:S02]  /*2f90*/  PRMT R155, RZ, 0x7610, R155 ;  /* 0x00007610ff9b7816 */ /* 0x004fc4000000009b */
[----:B------:R-:W-:Y:S01]  /*2fa0*/  LEA.HI.X.SX32 R123, R7, R123, 0x1, P6 ;  /* 0x0000007b077b7211 */ /* 0x000fe200030f0eff */
[----:B------:R-:W2:Y:S04]  /*2fb0*/  @P1 LDG.E.U8 R146, desc[UR26][R100.64] ;  /* 0x0000001a64921981 */ /* 0x000ea8000c1e1100 */
        /* <DEDUP_REMOVED lines=10> */
[----:B------:R-:W2:Y:S01]  /*3060*/  @P1 LDG.E.U8 R155, desc[UR26][R122.64] ;  /* 0x0000001a7a9b1981 */ /* 0x000ea2000c1e1100 */
[----:B------:R-:W-:-:S03]  /*3070*/  LOP3.LUT R7, R5, 0x10, RZ, 0x3c, !PT ;  /* 0x0000001005077812 */ /* 0x000fc600078e3cff */
[----:B------:R-:W-:Y:S04]  /*3080*/  STS.U8 [R5+UR13+0xa00], R159 ;  /* 0x000a009f05007988 */ /* 0x000fe8000800000d */
[----:B------:R0:W-:Y:S04]  /*3090*/  STS.U8 [R7+UR13+0x280], R124 ;  /* 0x0002807c07007988 */ /* 0x0001e8000800000d */
[----:B------:R1:W-:Y:S01]  /*30a0*/  STS.U8 [R7+UR13+0x480], R125 ;  /* 0x0004807d07007988 */ /* 0x0003e2000800000d */
[----:B0-----:R-:W-:-:S03]  /*30b0*/  LOP3.LUT R124, R5, 0x20, RZ, 0x3c, !PT ;  /* 0x00000020057c7812 */ /* 0x001fc600078e3cff */
[----:B------:R0:W-:Y:S01]  /*30c0*/  STS.U8 [R7+UR13+0x80], R153 ;  /* 0x0000809907007988 */ /* 0x0001e2000800000d */
[----:B-1----:R-:W-:-:S03]  /*30d0*/  LOP3.LUT R125, R5, 0x30, RZ, 0x3c, !PT ;  /* 0x00000030057d7812 */ /* 0x002fc600078e3cff */
[----:B------:R0:W-:Y:S04]  /*30e0*/  STS.U8 [R7+UR13+0x680], R156 ;  /* 0x0006809c07007988 */ /* 0x0001e8000800000d */
        /* <DEDUP_REMOVED lines=16> */
[----:B-----5:R0:W-:Y:S04]  /*31f0*/  STS.U8 [R125+UR13+0xf80], R138 ;  /* 0x000f808a7d007988 */ /* 0x0201e8000800000d */
[----:B------:R0:W-:Y:S04]  /*3200*/  STS.U8 [R125+UR13+0x180], R140 ;  /* 0x0001808c7d007988 */ /* 0x0001e8000800000d */
[----:B------:R0:W-:Y:S01]  /*3210*/  STS.U8 [R125+UR13+0x580], R144 ;  /* 0x000580907d007988 */ /* 0x0001e2000800000d */
[----:B------:R-:W-:-:S04]  /*3220*/  UISETP.NE.U32.AND UP1, UPT, UR7, URZ, UPT ;  /* 0x000000ff0700728c */ /* 0x000fc8000bf25070 */
[----:B------:R-:W-:Y:S02]  /*3230*/  UISETP.LT.OR UP2, UPT, UR32, 0x40, UP1 ;  /* 0x000000402000788c */ /* 0x000fe40008f41670 */
[----:B------:R-:W-:Y:S01]  /*3240*/  UISETP.GE.AND UP3, UPT, UR32, 0x80, UPT ;  /* 0x000000802000788c */ /* 0x000fe2000bf66270 */
[----:B------:R0:W-:Y:S04]  /*3250*/  STS.U8 [R125+UR13+0x980], R148 ;  /* 0x000980947d007988 */ /* 0x0001e8000800000d */
[----:B---3--:R0:W-:Y:S04]  /*3260*/  STS.U8 [R5+UR13+0x2000], R132 ;  /* 0x0020008405007988 */ /* 0x0081e8000800000d */
[----:B----4-:R0:W-:Y:S04]  /*3270*/  STS.U8 [R5+UR13+0x2200], R134 ;  /* 0x0022008605007988 */ /* 0x0101e8000800000d */
[----:B------:R0:W-:Y:S04]  /*3280*/  STS.U8 [R5+UR13+0x2400], R136 ;  /* 0x0024008805007988 */ /* 0x0001e8000800000d */
[----:B------:R0:W-:Y:S04]  /*3290*/  STS.U8 [R5+UR13+0x2600], R142 ;  /* 0x0026008e05007988 */ /* 0x0001e8000800000d */
[----:B--2---:R0:W-:Y:S04]  /*32a0*/  STS.U8 [R7+UR13+0x2080], R146 ;  /* 0x0020809207007988 */ /* 0x0041e8000800000d */
        /* <DEDUP_REMOVED lines=10> */
[----:B------:R0:W-:Y:S01]  /*3350*/  STS.U8 [R125+UR13+0x2780], R155 ;  /* 0x0027809b7d007988 */ /* 0x0001e2000800000d */
[----:B------:R1:W-:Y:S06]  /*3360*/  MEMBAR.ALL.CTA ;  /* 0x0000000000007992 */ /* 0x0003ec0000008000 */
[----:B-1----:R-:W1:Y:S02]  /*3370*/  FENCE.VIEW.ASYNC.S ;  /* 0x00000000000073c6 */ /* 0x002e640000000000 */
[----:B-1----:R-:W-:Y:S06]  /*3380*/  BAR.SYNC.DEFER_BLOCKING 0x0 ;  /* 0x0000000000007b1d */ /* 0x002fec0000010000 */
[----:B------:R-:W-:Y:S05]  /*3390*/  BRA.U UP2, `(.L_x_6) ;  /* 0x0000000102687547 */ /* 0x000fea000b800000 */
[----:B------:R-:W-:Y:S02]  /*33a0*/  UIADD3 UR4, UPT, UPT, UR13, 0x2000, URZ ;  /* 0x000020000d047890 */ /* 0x000fe4000fffe0ff */
[----:B------:R-:W-:Y:S02]  /*33b0*/  USHF.R.U32.HI UR6, URZ, 0x4, UR13 ;  /* 0x00000004ff067899 */ /* 0x000fe4000801160d */
[----:B------:R-:W-:Y:S02]  /*33c0*/  USHF.R.U32.HI UR4, URZ, 0x4, UR4 ;  /* 0x00000004ff047899 */ /* 0x000fe40008011604 */
[----:B------:R-:W-:Y:S02]  /*33d0*/  USGXT.U32 UR6, UR6, 0xe ;  /* 0x0000000e0606789a */ /* 0x000fe40008000000 */
[----:B------:R-:W-:Y:S01]  /*33e0*/  USGXT.U32 UR8, UR4, 0xe ;  /* 0x0000000e0408789a */ /* 0x000fe20008000000 */
[----:B------:R-:W-:Y:S01]  /*33f0*/  UMOV UR16, 0xffffff80 ;  /* 0xffffff8000107882 */ /* 0x000fe20000000000 */
[----:B------:R-:W-:Y:S01]  /*3400*/  UMOV UR17, 0x7fffbfdf ;  /* 0x7fffbfdf00117882 */ /* 0x000fe20000000000 */
[----:B------:R-:W-:Y:S01]  /*3410*/  UMOV UR18, 0xfffffffe ;  /* 0xfffffffe00127882 */ /* 0x000fe20000000000 */
[----:B------:R-:W-:Y:S01]  /*3420*/  UMOV UR19, 0x7fffbfdf ;  /* 0x7fffbfdf00137882 */ /* 0x000fe20000000000 */
[----:B------:R-:W-:Y:S01]  /*3430*/  UMOV UR7, URZ ;  /* 0x000000ff00077c82 */ /* 0x000fe20008000000 */
[----:B------:R-:W-:Y:S01]  /*3440*/  UMOV UR9, URZ ;  /* 0x000000ff00097c82 */ /* 0x000fe20008000000 */
[----:B------:R-:W-:-:S02]  /*3450*/  UIADD3.64 UR16, UPT, UPT, UR6, -UR16, URZ ;  /* 0x8000001006107297 */ /* 0x000fc4000fffe0ff */
[----:B------:R-:W-:Y:S01]  /*3460*/  UIADD3.64 UR18, UPT, UPT, UR8, -UR18, URZ ;  /* 0x8000001208127297 */ /* 0x000fe2000fffe0ff */
[----:B------:R-:W-:Y:S01]  /*3470*/  UMOV UR20, 0x0 ;  /* 0x0000000000147882 */ /* 0x000fe20000000000 */
[----:B------:R-:W-:Y:S01]  /*3480*/  UMOV UR21, 0x4088490 ;  /* 0x0408849000157882 */ /* 0x000fe20000000000 */
[----:B------:R-:W-:Y:S01]  /*3490*/  UMOV UR4, UR10 ;  /* 0x0000000a00047c82 */ /* 0x000fe20008000000 */
[----:B------:R-:W-:Y:S01]  /*34a0*/  UMOV UR5, URZ ;  /* 0x000000ff00057c82 */ /* 0x000fe20008000000 */
[----:B------:R-:W-:Y:S01]  /*34b0*/  UMOV UR7, 0x80004020 ;  /* 0x8000402000077882 */ /* 0x000fe20000000000 */
[----:B------:R-:W-:Y:S01]  /*34c0*/  UMOV UR9, 0x80004020 ;  /* 0x8000402000097882 */ /* 0x000fe20000000000 */
[----:B------:R-:W-:Y:S01]  /*34d0*/  UMOV UR22, 0x0 ;  /* 0x0000000000167882 */ /* 0x000fe20000000000 */
[----:B------:R-:W-:Y:S01]  /*34e0*/  UMOV UR23, 0x4088490 ;  /* 0x0408849000177882 */ /* 0x000fe20000000000 */
[----:B------:R-:W-:Y:S01]  /*34f0*/  UMOV UR4, UR4 ;  /* 0x0000000400047c82 */ /* 0x000fe20008000000 */
[----:B------:R1:W-:Y:S01]  /*3500*/  UTCQMMA gdesc[UR6], gdesc[UR8], tmem[UR12], tmem[UR20], idesc[UR21], !UPT ;  /* 0x00ff1408060075ea */ /* 0x0003e2000f80030c */
[----:B------:R1:W-:Y:S01]  /*3510*/  UTCQMMA gdesc[UR16], gdesc[UR18], tmem[UR12], tmem[UR22], idesc[UR23], UPT ;  /* 0x00ff1612100075ea */ /* 0x0003e2000b80030c */
[----:B------:R1:W-:Y:S01]  /*3520*/  UTCBAR [UR4], URZ ;  /* 0x000000ff040073e9 */ /* 0x0003e200080000ff */
[----:B------:R-:W-:Y:S01]  /*3530*/  NOP ;  /* 0x0000000000007918 */ /* 0x000fe20000000000 */
.L_x_6:
[----:B-1----:R-:W-:Y:S01]  /*3540*/  UMOV UR4, URZ ;  /* 0x000000ff00047c82 */ /* 0x002fe20008000000 */
[----:B------:R-:W-:Y:S05]  /*3550*/  BRA.U !UP3, `(.L_x_7) ;  /* 0x000000190b1c7547 */ /* 0x000fea000b800000 */
[----:B------:R-:W1:Y:S01]  /*3560*/  LDCU.64 UR6, c[0x0][0x3a8] ;  /* 0x00007500ff0677ac */ /* 0x000e620008000a00 */
[----:B0-----:R-:W-:Y:S01]  /*3570*/  IMAD.MOV.U32 R86, RZ, RZ, RZ ;  /* 0x000000ffff567224 */ /* 0x001fe200078e00ff */
[----:B------:R-:W-:Y:S02]  /*3580*/  USHF.R.S32.HI UR4, URZ, 0x1f, UR32 ;  /* 0x0000001fff047899 */ /* 0x000fe40008011420 */
[----:B------:R-:W-:Y:S02]  /*3590*/  UIADD3 UR5, UPT, UPT, UR13, 0x1000, URZ ;  /* 0x000010000d057890 */ /* 0x000fe4000fffe0ff */
[----:B------:R-:W-:Y:S02]  /*35a0*/  ULEA.HI UR4, UR4, UR32, URZ, 0x6 ;  /* 0x0000002004047291 */ /* 0x000fe4000f8f30ff */
[----:B------:R-:W-:Y:S02]  /*35b0*/  USHF.R.U32.HI UR5, URZ, 0x4, UR5 ;  /* 0x00000004ff057899 */ /* 0x000fe40008011605 */
[----:B------:R-:W-:Y:S01]  /*35c0*/  USHF.R.S32.HI UR4, URZ, 0x6, UR4 ;  /* 0x00000006ff047899 */ /* 0x000fe20008011404 */
[----:B------:R-:W-:Y:S01]  /*35d0*/  UMOV UR16, 0xffffff80 ;  /* 0xffffff8000107882 */ /* 0x000fe20000000000 */
[----:B------:R-:W-:-:S02]  /*35e0*/  UMOV UR17, 0x7fffbfdf ;  /* 0x7fffbfdf00117882 */ /* 0x000fc40000000000 */
[----:B------:R-:W-:Y:S02]  /*35f0*/  UISETP.LT.AND UP2, UPT, UR4, 0x2, UPT ;  /* 0x000000020400788c */ /* 0x000fe4000bf41270 */
[----:B-1----:R-:W-:Y:S02]  /*3600*/  USHF.L.U32 UR15, UR6, 0x6, URZ ;  /* 0x00000006060f7899 */ /* 0x002fe400080006ff */
[----:B------:R-:W-:Y:S02]  /*3610*/  UIADD3 UR6, UPT, UPT, UR13, 0x2800, URZ ;  /* 0x000028000d067890 */ /* 0x000fe4000fffe0ff */
[----:B------:R-:W-:Y:S02]  /*3620*/  USEL UR4, UR4, 0x2, !UP2 ;  /* 0x0000000204047887 */ /* 0x000fe4000d000000 */
[----:B------:R-:W-:Y:S02]  /*3630*/  USHF.R.U32.HI UR8, URZ, 0x4, UR6 ;  /* 0x00000004ff087899 */ /* 0x000fe40008011606 */
[----:B------:R-:W-:-:S02]  /*3640*/  USGXT.U32 UR6, UR5, 0xe ;  /* 0x0000000e0506789a */ /* 0x000fc40008000000 */
[----:B------:R-:W-:Y:S02]  /*3650*/  USGXT.U32 UR8, UR8, 0xe ;  /* 0x0000000e0808789a */ /* 0x000fe40008000000 */
[----:B------:R-:W-:Y:S01]  /*3660*/  USHF.L.U32 UR28, UR7, 0x6, URZ ;  /* 0x00000006071c7899 */ /* 0x000fe200080006ff */
[----:B------:R-:W-:Y:S01]  /*3670*/  UMOV UR18, 0xfffffffe ;  /* 0xfffffffe00127882 */ /* 0x000fe20000000000 */
[----:B------:R-:W-:Y:S01]  /*3680*/  UMOV UR19, 0x7fffbfdf ;  /* 0x7fffbfdf00137882 */ /* 0x000fe20000000000 */
[----:B------:R-:W-:Y:S01]  /*3690*/  UMOV UR7, URZ ;  /* 0x000000ff00077c82 */ /* 0x000fe20008000000 */
[----:B------:R-:W-:Y:S01]  /*36a0*/  UMOV UR9, URZ ;  /* 0x000000ff00097c82 */ /* 0x000fe20008000000 */
[----:B------:R-:W-:Y:S02]  /*36b0*/  UIADD3 UR30, UPT, UPT, UR11, -0x40, URZ ;  /* 0xffffffc00b1e7890 */ /* 0x000fe4000fffe0ff */
[----:B------:R-:W-:Y:S02]  /*36c0*/  UIADD3.64 UR16, UPT, UPT, UR6, -UR16, URZ ;  /* 0x8000001006107297 */ /* 0x000fe4000fffe0ff */
[----:B------:R-:W-:-:S02]  /*36d0*/  UIADD3.64 UR18, UPT, UPT, UR8, -UR18, URZ ;  /* 0x8000001208127297 */ /* 0x000fc4000fffe0ff */
[----:B------:R-:W-:Y:S01]  /*36e0*/  UIADD3 UR29, UPT, UPT, UR4, -0x1, URZ ;  /* 0xffffffff041d7890 */ /* 0x000fe2000fffe0ff */
[----:B------:R-:W-:Y:S01]  /*36f0*/  UMOV UR31, 0x1 ;  /* 0x00000001001f7882 */ /* 0x000fe20000000000 */
[----:B------:R-:W-:-:S10]  /*3700*/  UMOV UR5, URZ ;  /* 0x000000ff00057c82 */ /* 0x000fd40008000000 */
.L_x_10:
[----:B------:R-:W-:Y:S02]  /*3710*/  USHF.R.S32.HI UR11, URZ, 0x1f, UR28 ;  /* 0x0000001fff0b7899 */ /* 0x000fe4000801141c */
[----:B------:R-:W-:Y:S01]  /*3720*/  IADD3 R118, P3, PT, R118, UR28, RZ ;  /* 0x0000001c76767c10 */ /* 0x000fe2000ff7e0ff */
[----:B------:R-:W-:Y:S01]  /*3730*/  USHF.R.S32.HI UR4, URZ, 0x1f, UR15 ;  /* 0x0000001fff047899 */ /* 0x000fe2000801140f */
[----:B------:R-:W-:Y:S01]  /*3740*/  IADD3 R120, P2, PT, R120, UR28, RZ ;  /* 0x0000001c78787c10 */ /* 0x000fe2000ff5e0ff */
[----:B------:R-:W-:Y:S01]  /*3750*/  IMAD.U32 R86, R86, -0x80000000, RZ ;  /* 0x8000000056567824 */ /* 0x000fe200078e00ff */
[----:B------:R-:W-:Y:S02]  /*3760*/  IADD3 R122, P5, PT, R122, UR28, RZ ;  /* 0x0000001c7a7a7c10 */ /* 0x000fe4000ffbe0ff */
[----:B------:R-:W-:Y:S02]  /*3770*/  IADD3.X R119, PT, PT, R119, UR11, RZ, P3, !PT ;  /* 0x0000000b77777c10 */ /* 0x000fe40009ffe4ff */
[----:B------:R-:W-:-:S02]  /*3780*/  IADD3 R112, P3, PT, R112, UR28, RZ ;  /* 0x0000001c70707c10 */ /* 0x000fc4000ff7e0ff */
[----:B------:R-:W-:Y:S02]  /*3790*/  IADD3.X R121, PT, PT, R121, UR11, RZ, P2, !PT ;  /* 0x0000000b79797c10 */ /* 0x000fe400097fe4ff */
[----:B------:R-:W-:Y:S02]  /*37a0*/  IADD3.X R113, PT, PT, R113, UR11, RZ, P3, !PT ;  /* 0x0000000b71717c10 */ /* 0x000fe40009ffe4ff */
[----:B------:R-:W-:Y:S02]  /*37b0*/  IADD3 R106, P3, PT, R106, UR28, RZ ;  /* 0x0000001c6a6a7c10 */ /* 0x000fe4000ff7e0ff */
[----:B------:R-:W-:Y:S02]  /*37c0*/  IADD3 R98, P6, PT, R98, UR28, RZ ;  /* 0x0000001c62627c10 */ /* 0x000fe4000ffde0ff */
[----:B------:R-:W-:Y:S02]  /*37d0*/  IADD3.X R107, PT, PT, R107, UR11, RZ, P3, !PT ;  /* 0x0000000b6b6b7c10 */ /* 0x000fe40009ffe4ff */
[----:B------:R-:W-:-:S02]  /*37e0*/  IADD3 R100, P3, PT, R100, UR28, RZ ;  /* 0x0000001c64647c10 */ /* 0x000fc4000ff7e0ff */
[----:B------:R-:W-:Y:S02]  /*37f0*/  IADD3 R114, P2, PT, R114, UR28, RZ ;  /* 0x0000001c72727c10 */ /* 0x000fe4000ff5e0ff */
[----:B------:R-:W-:Y:S02]  /*3800*/  IADD3.X R101, PT, PT, R101, UR11, RZ, P3, !PT ;  /* 0x0000000b65657c10 */ /* 0x000fe40009ffe4ff */
[----:B------:R-:W-:Y:S02]  /*3810*/  IADD3 R60, P3, PT, R60, UR15, RZ ;  /* 0x0000000f3c3c7c10 */ /* 0x000fe4000ff7e0ff */
[----:B------:R-:W-:Y:S02]  /*3820*/  IADD3.X R123, PT, PT, R123, UR11, RZ, P5, !PT ;  /* 0x0000000b7b7b7c10 */ /* 0x000fe4000affe4ff */
[----:B------:R-:W-:Y:S02]  /*3830*/  IADD3.X R61, PT, PT, R61, UR4, RZ, P3, !PT ;  /* 0x000000043d3d7c10 */ /* 0x000fe40009ffe4ff */
[----:B------:R-:W-:-:S02]  /*3840*/  IADD3 R52, P3, PT, R52, UR15, RZ ;  /* 0x0000000f34347c10 */ /* 0x000fc4000ff7e0ff */
[----:B------:R-:W-:Y:S02]  /*3850*/  IADD3 R116, P5, PT, R116, UR28, RZ ;  /* 0x0000001c74747c10 */ /* 0x000fe4000ffbe0ff */
[----:B------:R-:W-:Y:S02]  /*3860*/  IADD3.X R99, PT, PT, R99, UR11, RZ, P6, !PT ;  /* 0x0000000b63637c10 */ /* 0x000fe4000b7fe4ff */
[----:B------:R-:W-:Y:S02]  /*3870*/  IADD3.X R115, PT, PT, R115, UR11, RZ, P2, !PT ;  /* 0x0000000b73737c10 */ /* 0x000fe400097fe4ff */
[----:B------:R-:W-:Y:S02]  /*3880*/  IADD3 R96, P6, PT, R96, UR28, RZ ;  /* 0x0000001c60607c10 */ /* 0x000fe4000ffde0ff */
[----:B------:R-:W-:Y:S02]  /*3890*/  IADD3 R108, P2, PT, R108, UR28, RZ ;  /* 0x0000001c6c6c7c10 */ /* 0x000fe4000ff5e0ff */
[----:B------:R-:W-:-:S02]  /*38a0*/  IADD3.X R53, PT, PT, R53, UR4, RZ, P3, !PT ;  /* 0x0000000435357c10 */ /* 0x000fc40009ffe4ff */
[----:B------:R-:W-:Y:S02]  /*38b0*/  IADD3.X R117, PT, PT, R117, UR11, RZ, P5, !PT ;  /* 0x0000000b75757c10 */ /* 0x000fe4000affe4ff */
[----:B------:R-:W-:Y:S02]  /*38c0*/  IADD3 R50, P3, PT, R50, UR15, RZ ;  /* 0x0000000f32327c10 */ /* 0x000fe4000ff7e0ff */
        /* <DEDUP_REMOVED lines=23> */
[----:B------:R-:W-:Y:S01]  /*3a40*/  IADD3.X R49, PT, PT, R49, UR4, RZ, P3, !PT ;  /* 0x0000000431317c10 */ /* 0x000fe20009ffe4ff */
[----:B0-----:R-:W0:Y:S01]  /*3a50*/  SYNCS.PHASECHK.TRANS64.TRYWAIT P3, [UR10], R86 ;  /* 0x00000056ff0075a7 */ /* 0x001e22000806110a */
[----:B------:R-:W-:Y:S02]  /*3a60*/  IADD3 R16, P6, PT, R16, UR15, RZ ;  /* 0x0000000f10107c10 */ /* 0x000fe4000ffde0ff */
        /* <DEDUP_REMOVED lines=41> */
[C---:B------:R-:W-:Y:S02]  /*3d00*/  LOP3.LUT R87, R4.reuse, 0x8, RZ, 0xfc, !PT ;  /* 0x0000000804577812 */ /* 0x040fe400078efcff */
[----:B------:R-:W-:Y:S02]  /*3d10*/  LOP3.LUT R126, R4, 0x10, RZ, 0xfc, !PT ;  /* 0x00000010047e7812 */ /* 0x000fe400078efcff */
[----:B------:R-:W-:Y:S02]  /*3d20*/  IADD3 R36, P6, PT, R36, UR15, RZ ;  /* 0x0000000f24247c10 */ /* 0x000fe4000ffde0ff */
[----:B------:R-:W-:-:S02]  /*3d30*/  IADD3 R6, P2, PT, R6, UR15, RZ ;  /* 0x0000000f06067c10 */ /* 0x000fc4000ff5e0ff */
[----:B------:R-:W-:Y:S02]  /*3d40*/  IADD3.X R83, PT, PT, R83, UR4, RZ, P5, !PT ;  /* 0x0000000453537c10 */ /* 0x000fe4000affe4ff */
[----:B------:R-:W-:Y:S02]  /*3d50*/  ISETP.GE.AND P0, PT, R87, UR30, PT ;  /* 0x0000001e57007c0c */ /* 0x000fe4000bf06270 */
[----:B------:R-:W-:Y:S02]  /*3d60*/  ISETP.GE.AND P1, PT, R126, UR30, PT ;  /* 0x0000001e7e007c0c */ /* 0x000fe4000bf26270 */
[----:B------:R-:W-:Y:S02]  /*3d70*/  ISETP.GE.AND P5, PT, R4, UR30, PT ;  /* 0x0000001e04007c0c */ /* 0x000fe4000bfa6270 */
[----:B------:R-:W-:Y:S02]  /*3d80*/  IADD3.X R37, PT, PT, R37, UR4, RZ, P6, !PT ;  /* 0x0000000425257c10 */ /* 0x000fe4000b7fe4ff */
[----:B------:R-:W-:-:S02]  /*3d90*/  IADD3.X R9, PT, PT, R9, UR4, RZ, P2, !PT ;  /* 0x0000000409097c10 */ /* 0x000fc400097fe4ff */
[----:B------:R-:W-:Y:S01]  /*3da0*/  PRMT R160, RZ, 0x7610, R160 ;  /* 0x00007610ffa07816 */ /* 0x000fe200000000a0 */
[----:B0-----:R-:W-:Y:S06]  /*3db0*/  @!P3 BRA `(.L_x_8) ;  /* 0x0000001c0088b947 */ /* 0x001fec0003800000 */
.L_x_16:
[----:B------:R-:W-:Y:S02]  /*3dc0*/  @!P5 IMAD.MOV.U32 R86, RZ, RZ, R6 ;  /* 0x000000ffff56d224 */ /* 0x000fe400078e0006 */
[----:B------:R-:W-:Y:S01]  /*3dd0*/  @!P5 IMAD.MOV.U32 R87, RZ, RZ, R9 ;  /* 0x000000ffff57d224 */ /* 0x000fe200078e0009 */
[----:B------:R-:W-:Y:S02]  /*3de0*/  PRMT R162, RZ, 0x7610, R162 ;  /* 0x00007610ffa27816 */ /* 0x000fe400000000a2 */
[----:B------:R-:W-:Y:S02]  /*3df0*/  LOP3.LUT R126, R4, 0x20, RZ, 0xfc, !PT ;  /* 0x00000020047e7812 */ /* 0x000fe400078efcff */
[----:B------:R0:W2:Y:S01]  /*3e00*/  @!P5 LDG.E.U8 R160, desc[UR26][R86.64] ;  /* 0x0000001a56a0d981 */ /* 0x0000a2000c1e1100 */
[----:B------:R-:W-:Y:S02]  /*3e10*/  PRMT R143, RZ, 0x7610, R143 ;  /* 0x00007610ff8f7816 */ /* 0x000fe4000000008f */
[----:B------:R-:W-:Y:S01]  /*3e20*/  ISETP.GE.AND P2, PT, R126, UR30, PT ;  /* 0x0000001e7e007c0c */ /* 0x000fe2000bf46270 */
[----:B0-----:R-:W-:-:S02]  /*3e30*/  @!P0 IMAD.MOV.U32 R86, RZ, RZ, R8 ;  /* 0x000000ffff568224 */ /* 0x001fc400078e0008 */
[----:B------:R-:W-:Y:S01]  /*3e40*/  @!P0 IMAD.MOV.U32 R87, RZ, RZ, R11 ;  /* 0x000000ffff578224 */ /* 0x000fe200078e000b */
[----:B------:R-:W-:-:S04]  /*3e50*/  LOP3.LUT R126, R4, 0x28, RZ, 0xfc, !PT ;  /* 0x00000028047e7812 */ /* 0x000fc800078efcff */
[----:B------:R0:W3:Y:S01]  /*3e60*/  @!P0 LDG.E.U8 R162, desc[UR26][R86.64] ;  /* 0x0000001a56a28981 */ /* 0x0000e2000c1e1100 */
[----:B------:R-:W-:-:S04]  /*3e70*/  PRMT R147, RZ, 0x7610, R147 ;  /* 0x00007610ff937816 */ /* 0x000fc80000000093 */
[----:B------:R-:W-:Y:S01]  /*3e80*/  @!P2 IMAD.MOV.U32 R127, RZ, RZ, R15 ;  /* 0x000000ffff7fa224 */ /* 0x000fe200078e000f */
[----:B------:R-:W-:Y:S01]  /*3e90*/  ISETP.GE.AND P0, PT, R40, UR30, PT ;  /* 0x0000001e28007c0c */ /* 0x000fe2000bf06270 */
[----:B0-----:R-:W-:Y:S02]  /*3ea0*/  @!P1 IMAD.MOV.U32 R86, RZ, RZ, R10 ;  /* 0x000000ffff569224 */ /* 0x001fe400078e000a */
[----:B------:R-:W-:-:S05]  /*3eb0*/  @!P1 IMAD.MOV.U32 R87, RZ, RZ, R13 ;  /* 0x000000ffff579224 */ /* 0x000fca00078e000d */
[----:B------:R0:W4:Y:S01]  /*3ec0*/  @!P1 LDG.E.U8 R143, desc[UR26][R86.64] ;  /* 0x0000001a568f9981 */ /* 0x000122000c1e1100 */
[----:B------:R-:W-:Y:S02]  /*3ed0*/  ISETP.GE.AND P1, PT, R126, UR30, PT ;  /* 0x0000001e7e007c0c */ /* 0x000fe4000bf26270 */
[----:B------:R-:W-:Y:S02]  /*3ee0*/  LOP3.LUT R126, R4, 0x30, RZ, 0xfc, !PT ;  /* 0x00000030047e7812 */ /* 0x000fe400078efcff */
[----:B------:R-:W-:Y:S02]  /*3ef0*/  PRMT R145, RZ, 0x7610, R145 ;  /* 0x00007610ff917816 */ /* 0x000fe40000000091 */
[----:B------:R-:W-:Y:S01]  /*3f00*/  ISETP.GE.AND P3, PT, R126, UR30, PT ;  /* 0x0000001e7e007c0c */ /* 0x000fe2000bf66270 */
[----:B------:R-:W-:Y:S01]  /*3f10*/  @!P2 IMAD.MOV.U32 R126, RZ, RZ, R12 ;  /* 0x000000ffff7ea224 */ /* 0x000fe200078e000c */
[----:B0-----:R-:W-:Y:S02]  /*3f20*/  LOP3.LUT R86, R4, 0x38, RZ, 0xfc, !PT ;  /* 0x0000003804567812 */ /* 0x001fe400078efcff */
[----:B------:R-:W5:Y:S01]  /*3f30*/  @!P0 LDG.E.U8 R145, desc[UR26][R44.64] ;  /* 0x0000001a2c918981 */ /* 0x000f62000c1e1100 */
[----:B------:R-:W-:-:S03]  /*3f40*/  PRMT R149, RZ, 0x7610, R149 ;  /* 0x00007610ff957816 */ /* 0x000fc60000000095 */
[----:B------:R0:W4:Y:S01]  /*3f50*/  @!P2 LDG.E.U8 R147, desc[UR26][R126.64] ;  /* 0x0000001a7e93a981 */ /* 0x000122000c1e1100 */
[----:B------:R-:W-:Y:S02]  /*3f60*/  ISETP.GE.AND P2, PT, R86, UR30, PT ;  /* 0x0000001e56007c0c */ /* 0x000fe4000bf46270 */
[----:B------:R-:W-:Y:S01]  /*3f70*/  PRMT R87, RZ, 0x7610, R87 ;  /* 0x00007610ff577816 */ /* 0x000fe20000000057 */
[----:B0-----:R-:W-:Y:S02]  /*3f80*/  @!P1 IMAD.MOV.U32 R126, RZ, RZ, R14 ;  /* 0x000000ffff7e9224 */ /* 0x001fe400078e000e */
[----:B------:R-:W-:Y:S01]  /*3f90*/  @!P1 IMAD.MOV.U32 R127, RZ, RZ, R17 ;  /* 0x000000ffff7f9224 */ /* 0x000fe200078e0011 */
[----:B------:R-:W-:-:S04]  /*3fa0*/  LOP3.LUT R86, R4, 0x2, RZ, 0xfc, !PT ;  /* 0x0000000204567812 */ /* 0x000fc800078efcff */
[----:B------:R0:W5:Y:S01]  /*3fb0*/  @!P1 LDG.E.U8 R149, desc[UR26][R126.64] ;  /* 0x0000001a7e959981 */ /* 0x000162000c1e1100 */
[----:B------:R-:W-:Y:S02]  /*3fc0*/  ISETP.GE.AND P0, PT, R86, UR30, PT ;  /* 0x0000001e56007c0c */ /* 0x000fe4000bf06270 */
[----:B------:R-:W-:Y:S01]  /*3fd0*/  PRMT R86, RZ, 0x7610, R86 ;  /* 0x00007610ff567816 */ /* 0x000fe20000000056 */
[----:B0-----:R-:W-:Y:S02]  /*3fe0*/  @!P3 IMAD.MOV.U32 R126, RZ, RZ, R16 ;  /* 0x000000ffff7eb224 */ /* 0x001fe400078e0010 */
[----:B------:R-:W-:-:S05]  /*3ff0*/  @!P3 IMAD.MOV.U32 R127, RZ, RZ, R19 ;  /* 0x000000ffff7fb224 */ /* 0x000fca00078e0013 */
[----:B------:R0:W5:Y:S01]  /*4000*/  @!P3 LDG.E.U8 R87, desc[UR26][R126.64] ;  /* 0x0000001a7e57b981 */ /* 0x000162000c1e1100 */
[----:B------:R-:W-:Y:S02]  /*4010*/  LOP3.LUT R128, R4, 0xa, RZ, 0xfc, !PT ;  /* 0x0000000a04807812 */ /* 0x000fe400078efcff */
[----:B------:R-:W-:Y:S02]  /*4020*/  PRMT R159, RZ, 0x7610, R159 ;  /* 0x00007610ff9f7816 */ /* 0x000fe4000000009f */
[----:B------:R-:W-:Y:S02]  /*4030*/  ISETP.GE.AND P1, PT, R128, UR30, PT ;  /* 0x0000001e80007c0c */ /* 0x000fe4000bf26270 */
[----:B------:R-:W-:Y:S02]  /*4040*/  PRMT R157, RZ, 0x7610, R157 ;  /* 0x00007610ff9d7816 */ /* 0x000fe4000000009d */
[----:B------:R-:W5:Y:S01]  /*4050*/  @!P0 LDG.E.U8 R159, desc[UR26][R36.64] ;  /* 0x0000001a249f8981 */ /* 0x000f62000c1e1100 */
[----:B0-----:R-:W-:-:S02]  /*4060*/  @!P2 IMAD.MOV.U32 R126, RZ, RZ, R18 ;  /* 0x000000ffff7ea224 */ /* 0x001fc400078e0012 */
[----:B------:R-:W-:-:S05]  /*4070*/  @!P2 IMAD.MOV.U32 R127, RZ, RZ, R35 ;  /* 0x000000ffff7fa224 */ /* 0x000fca00078e0023 */
[----:B------:R0:W5:Y:S01]  /*4080*/  @!P2 LDG.E.U8 R86, desc[UR26][R126.64] ;  /* 0x0000001a7e56a981 */ /* 0x000162000c1e1100 */
[----:B------:R-:W-:-:S03]  /*4090*/  LOP3.LUT R128, R4, 0x12, RZ, 0xfc, !PT ;  /* 0x0000001204807812 */ /* 0x000fc600078efcff */
[----:B------:R-:W5:Y:S01]  /*40a0*/  @!P1 LDG.E.U8 R157, desc[UR26][R38.64] ;  /* 0x0000001a269d9981 */ /* 0x000f62000c1e1100 */
[----:B------:R-:W-:Y:S02]  /*40b0*/  ISETP.GE.AND P2, PT, R128, UR30, PT ;  /* 0x0000001e80007c0c */ /* 0x000fe4000bf46270 */
[----:B0-----:R-:W-:-:S04]  /*40c0*/  LOP3.LUT R126, R4, 0x22, RZ, 0xfc, !PT ;  /* 0x00000022047e7812 */ /* 0x001fc800078efcff */
[----:B------:R-:W-:Y:S02]  /*40d0*/  ISETP.GE.AND P1, PT, R126, UR30, PT ;  /* 0x0000001e7e007c0c */ /* 0x000fe4000bf26270 */
[----:B------:R-:W-:Y:S02]  /*40e0*/  LOP3.LUT R128, R4, 0x1a, RZ, 0xfc, !PT ;  /* 0x0000001a04807812 */ /* 0x000fe400078efcff */
[----:B------:R-:W-:Y:S02]  /*40f0*/  PRMT R164, RZ, 0x7610, R164 ;  /* 0x00007610ffa47816 */ /* 0x000fe400000000a4 */
[----:B------:R-:W-:Y:S02]  /*4100*/  ISETP.GE.AND P0, PT, R128, UR30, PT ;  /* 0x0000001e80007c0c */ /* 0x000fe4000bf06270 */
[----:B------:R-:W-:Y:S02]  /*4110*/  LOP3.LUT R126, R4, 0x4, RZ, 0xfc, !PT ;  /* 0x00000004047e7812 */ /* 0x000fe400078efcff */
[----:B------:R-:W-:-:S03]  /*4120*/  PRMT R155, RZ, 0x7610, R155 ;  /* 0x00007610ff9b7816 */ /* 0x000fc6000000009b */
[----:B------:R-:W5:Y:S01]  /*4130*/  @!P1 LDG.E.U8 R164, desc[UR26][R48.64] ;  /* 0x0000001a30a49981 */ /* 0x000f62000c1e1100 */
[----:B------:R-:W-:Y:S02]  /*4140*/  ISETP.GE.AND P1, PT, R126, UR30, PT ;  /* 0x0000001e7e007c0c */ /* 0x000fe4000bf26270 */
[C---:B------:R-:W-:Y:S01]  /*4150*/  LOP3.LUT R126, R4.reuse, 0x6, RZ, 0xfc, !PT ;  /* 0x00000006047e7812 */ /* 0x040fe200078efcff */
[----:B------:R-:W5:Y:S01]  /*4160*/  @!P2 LDG.E.U8 R155, desc[UR26][R42.64] ;  /* 0x0000001a2a9ba981 */ /* 0x000f62000c1e1100 */
[----:B------:R-:W-:Y:S02]  /*4170*/  PRMT R151, RZ, 0x7610, R151 ;  /* 0x00007610ff977816 */ /* 0x000fe40000000097 */
[----:B------:R-:W-:Y:S02]  /*4180*/  LOP3.LUT R127, R4, 0xc, RZ, 0xfc, !PT ;  /* 0x0000000c047f7812 */ /* 0x000fe400078efcff */
[----:B------:R-:W-:Y:S02]  /*4190*/  ISETP.GE.AND P2, PT, R126, UR30, PT ;  /* 0x0000001e7e007c0c */ /* 0x000fe4000bf46270 */
[----:B------:R-:W-:Y:S01]  /*41a0*/  LOP3.LUT R128, R4, 0x14, RZ, 0xfc, !PT ;  /* 0x0000001404807812 */ /* 0x000fe200078efcff */
[----:B------:R-:W5:Y:S01]  /*41b0*/  @!P0 LDG.E.U8 R151, desc[UR26][R46.64] ;  /* 0x0000001a2e978981 */ /* 0x000f62000c1e1100 */
[----:B------:R-:W-:-:S02]  /*41c0*/  ISETP.GE.AND P3, PT, R127, UR30, PT ;  /* 0x0000001e7f007c0c */ /* 0x000fc4000bf66270 */
[----:B------:R-:W-:Y:S02]  /*41d0*/  LEA.HI R126, R0, 0xe, RZ, 0x1a ;  /* 0x0000000e007e7811 */ /* 0x000fe400078fd0ff */
[----:B------:R-:W-:Y:S02]  /*41e0*/  PRMT R127, RZ, 0x7610, R127 ;  /* 0x00007610ff7f7816 */ /* 0x000fe4000000007f */
[----:B------:R-:W-:Y:S02]  /*41f0*/  ISETP.GE.AND P0, PT, R128, UR30, PT ;  /* 0x0000001e80007c0c */ /* 0x000fe4000bf06270 */
[----:B------:R-:W-:Y:S02]  /*4200*/  LOP3.LUT R128, R4, 0x16, RZ, 0xfc, !PT ;  /* 0x0000001604807812 */ /* 0x000fe400078efcff */
[----:B------:R-:W-:Y:S01]  /*4210*/  ISETP.GE.AND P5, PT, R126, UR30, PT ;  /* 0x0000001e7e007c0c */ /* 0x000fe2000bfa6270 */
[----:B------:R-:W5:Y:S01]  /*4220*/  @!P1 LDG.E.U8 R127, desc[UR26][R54.64] ;  /* 0x0000001a367f9981 */ /* 0x000f62000c1e1100 */
[----:B------:R-:W-:-:S02]  /*4230*/  PRMT R126, RZ, 0x7610, R126 ;  /* 0x00007610ff7e7816 */ /* 0x000fc4000000007e */
[----:B------:R-:W-:Y:S02]  /*4240*/  ISETP.GE.AND P1, PT, R128, UR30, PT ;  /* 0x0000001e80007c0c */ /* 0x000fe4000bf26270 */
[----:B------:R-:W-:Y:S02]  /*4250*/  LOP3.LUT R128, R4, 0x1c, RZ, 0xfc, !PT ;  /* 0x0000001c04807812 */ /* 0x000fe400078efcff */
[----:B------:R-:W-:Y:S01]  /*4260*/  PRMT R129, RZ, 0x7610, R129 ;  /* 0x00007610ff817816 */ /* 0x000fe20000000081 */
[----:B------:R-:W5:Y:S01]  /*4270*/  @!P2 LDG.E.U8 R126, desc[UR26][R82.64] ;  /* 0x0000001a527ea981 */ /* 0x000f62000c1e1100 */
[----:B------:R-:W-:Y:S02]  /*4280*/  LEA.HI R130, R0, 0x1e, RZ, 0x1a ;  /* 0x0000001e00827811 */ /* 0x000fe400078fd0ff */
[----:B------:R-:W-:Y:S02]  /*4290*/  ISETP.GE.AND P2, PT, R128, UR30, PT ;  /* 0x0000001e80007c0c */ /* 0x000fe4000bf46270 */
[----:B------:R-:W-:Y:S01]  /*42a0*/  PRMT R128, RZ, 0x7610, R128 ;  /* 0x00007610ff807816 */ /* 0x000fe20000000080 */
[----:B------:R-:W5:Y:S01]  /*42b0*/  @!P3 LDG.E.U8 R129, desc[UR26][R56.64] ;  /* 0x0000001a3881b981 */ /* 0x000f62000c1e1100 */
[----:B------:R-:W-:-:S02]  /*42c0*/  ISETP.GE.AND P3, PT, R130, UR30, PT ;  /* 0x0000001e82007c0c */ /* 0x000fc4000bf66270 */
[C---:B------:R-:W-:Y:S02]  /*42d0*/  LOP3.LUT R130, R4.reuse, 0x24, RZ, 0xfc, !PT ;  /* 0x0000002404827812 */ /* 0x040fe400078efcff */
[----:B------:R-:W-:Y:S01]  /*42e0*/  PRMT R131, RZ, 0x7610, R131 ;  /* 0x00007610ff837816 */ /* 0x000fe20000000083 */
[----:B------:R-:W5:Y:S01]  /*42f0*/  @!P5 LDG.E.U8 R128, desc[UR26][R76.64] ;  /* 0x0000001a4c80d981 */ /* 0x000f62000c1e1100 */
[----:B------:R-:W-:Y:S02]  /*4300*/  LOP3.LUT R132, R4, 0x26, RZ, 0xfc, !PT ;  /* 0x0000002604847812 */ /* 0x000fe400078efcff */
        /* <DEDUP_REMOVED lines=12> */
[----:B------:R-:W-:Y:S02]  /*43d0*/  LEA.HI R134, R0, 0x2e, RZ, 0x1a ;  /* 0x0000002e00867811 */ /* 0x000fe400078fd0ff */
[----:B------:R-:W5:Y:S02]  /*43e0*/  @!P3 LDG.E.U8 R132, desc[UR26][R80.64] ;  /* 0x0000001a5084b981 */ /* 0x000f64000c1e1100 */
[----:B------:R-:W-:Y:S02]  /*43f0*/  ISETP.GE.AND P3, PT, R134, UR30, PT ;  /* 0x0000001e86007c0c */ /* 0x000fe4000bf66270 */
[----:B------:R-:W-:Y:S02]  /*4400*/  PRMT R134, RZ, 0x7610, R134 ;  /* 0x00007610ff867816 */ /* 0x000fe40000000086 */
[----:B------:R-:W-:Y:S02]  /*4410*/  LOP3.LUT R139, R4, 0x32, RZ, 0xfc, !PT ;  /* 0x00000032048b7812 */ /* 0x000fe400078efcff */
[----:B------:R-:W-:-:S02]  /*4420*/  PRMT R136, RZ, 0x7610, R136 ;  /* 0x00007610ff887816 */ /* 0x000fc40000000088 */
[----:B------:R-:W5:Y:S01]  /*4430*/  @!P0 LDG.E.U8 R134, desc[UR26][R88.64] ;  /* 0x0000001a58868981 */ /* 0x000f62000c1e1100 */
[----:B------:R-:W-:Y:S02]  /*4440*/  ISETP.GE.AND P0, PT, R139, UR30, PT ;  /* 0x0000001e8b007c0c */ /* 0x000fe4000bf06270 */
[C---:B------:R-:W-:Y:S01]  /*4450*/  LOP3.LUT R139, R4.reuse, 0x34, RZ, 0xfc, !PT ;  /* 0x00000034048b7812 */ /* 0x040fe200078efcff */
[----:B------:R-:W5:Y:S01]  /*4460*/  @!P1 LDG.E.U8 R136, desc[UR26][R50.64] ;  /* 0x0000001a32889981 */ /* 0x000f62000c1e1100 */
[----:B------:R-:W-:Y:S02]  /*4470*/  PRMT R140, RZ, 0x7610, R140 ;  /* 0x00007610ff8c7816 */ /* 0x000fe4000000008c */
[----:B------:R-:W-:Y:S02]  /*4480*/  ISETP.GE.AND P1, PT, R139, UR30, PT ;  /* 0x0000001e8b007c0c */ /* 0x000fe4000bf26270 */
[----:B------:R-:W-:-:S05]  /*4490*/  LOP3.LUT R139, R4, 0x36, RZ, 0xfc, !PT ;  /* 0x00000036048b7812 */ /* 0x000fca00078efcff */
[----:B------:R-:W5:Y:S01]  /*44a0*/  @!P0 LDG.E.U8 R140, desc[UR26][R52.64] ;  /* 0x0000001a348c8981 */ /* 0x000f62000c1e1100 */
[----:B------:R-:W-:Y:S02]  /*44b0*/  ISETP.GE.AND P0, PT, R139, UR30, PT ;  /* 0x0000001e8b007c0c */ /* 0x000fe4000bf06270 */
[----:B------:R-:W-:-:S06]  /*44c0*/  PRMT R139, RZ, 0x7610, R139 ;  /* 0x00007610ff8b7816 */ /* 0x000fcc000000008b */
[----:B------:R-:W5:Y:S01]  /*44d0*/  @!P1 LDG.E.U8 R139, desc[UR26][R70.64] ;  /* 0x0000001a468b9981 */ /* 0x000f62000c1e1100 */
[----:B------:R-:W-:Y:S02]  /*44e0*/  ISETP.GE.AND P1, PT, R41, UR30, PT ;  /* 0x0000001e29007c0c */ /* 0x000fe4000bf26270 */
[----:B------:R-:W-:Y:S02]  /*44f0*/  PRMT R142, RZ, 0x7610, R142 ;  /* 0x00007610ff8e7816 */ /* 0x000fe4000000008e */
[----:B------:R-:W-:Y:S02]  /*4500*/  PRMT R144, RZ, 0x7610, R144 ;  /* 0x00007610ff907816 */ /* 0x000fe40000000090 */
[----:B------:R-:W-:Y:S02]  /*4510*/  PRMT R137, RZ, 0x7610, R137 ;  /* 0x00007610ff897816 */ /* 0x000fe40000000089 */
[----:B------:R-:W5:Y:S01]  /*4520*/  @!P0 LDG.E.U8 R142, desc[UR26][R72.64] ;  /* 0x0000001a488e8981 */ /* 0x000f62000c1e1100 */
[----:B------:R-:W-:-:S02]  /*4530*/  ISETP.GE.AND P0, PT, R65, UR30, PT ;  /* 0x0000001e41007c0c */ /* 0x000fc4000bf06270 */
[----:B------:R-:W-:Y:S01]  /*4540*/  LOP3.LUT R141, R0, 0x3f, RZ, 0xc0, !PT ;  /* 0x0000003f008d7812 */ /* 0x000fe200078ec0ff */
[----:B------:R-:W5:Y:S04]  /*4550*/  @!P2 LDG.E.U8 R137, desc[UR26][R68.64] ;  /* 0x0000001a4489a981 */ /* 0x000f68000c1e1100 */
[----:B------:R-:W5:Y:S01]  /*4560*/  @!P1 LDG.E.U8 R144, desc[UR26][R60.64] ;  /* 0x0000001a3c909981 */ /* 0x000f62000c1e1100 */
[----:B------:R-:W-:Y:S02]  /*4570*/  ISETP.GE.AND P1, PT, R64, UR30, PT ;  /* 0x0000001e40007c0c */ /* 0x000fe4000bf26270 */
[----:B------:R-:W-:Y:S02]  /*4580*/  ISETP.GE.AND P2, PT, R141, UR30, PT ;  /* 0x0000001e8d007c0c */ /* 0x000fe4000bf46270 */
[----:B------:R-:W-:-:S02]  /*4590*/  PRMT R135, RZ, 0x7610, R135 ;  /* 0x00007610ff877816 */ /* 0x000fc40000000087 */
[----:B------:R-:W-:Y:S02]  /*45a0*/  PRMT R138, RZ, 0x7610, R138 ;  /* 0x00007610ff8a7816 */ /* 0x000fe4000000008a */
[----:B------:R-:W-:Y:S02]  /*45b0*/  PRMT R141, RZ, 0x7610, R141 ;  /* 0x00007610ff8d7816 */ /* 0x000fe4000000008d */
[----:B------:R-:W-:Y:S01]  /*45c0*/  PRMT R146, RZ, 0x7610, R146 ;  /* 0x00007610ff927816 */ /* 0x000fe20000000092 */
[----:B------:R-:W5:Y:S04]  /*45d0*/  @!P5 LDG.E.U8 R135, desc[UR26][R66.64] ;  /* 0x0000001a4287d981 */ /* 0x000f68000c1e1100 */
[----:B------:R-:W5:Y:S04]  /*45e0*/  @!P3 LDG.E.U8 R138, desc[UR26][R78.64] ;  /* 0x0000001a4e8ab981 */ /* 0x000f68000c1e1100 */
[----:B------:R-:W5:Y:S04]  /*45f0*/  @!P0 LDG.E.U8 R141, desc[UR26][R74.64] ;  /* 0x0000001a4a8d8981 */ /* 0x000f68000c1e1100 */
[----:B------:R-:W5:Y:S01]  /*4600*/  @!P1 LDG.E.U8 R146, desc[UR26][R90.64] ;  /* 0x0000001a5a929981 */ /* 0x000f62000c1e1100 */
[----:B------:R-:W-:Y:S01]  /*4610*/  BAR.SYNC.DEFER_BLOCKING 0x0 ;  /* 0x0000000000007b1d */ /* 0x000fe20000010000 */
[----:B------:R-:W-:-:S02]  /*4620*/  PRMT R153, RZ, 0x7610, R153 ;  /* 0x00007610ff997816 */ /* 0x000fc40000000099 */
[----:B------:R-:W-:Y:S02]  /*4630*/  PRMT R161, RZ, 0x7610, R161 ;  /* 0x00007610ffa17816 */ /* 0x000fe400000000a1 */
[----:B------:R-:W-:Y:S02]  /*4640*/  PRMT R148, RZ, 0x7610, R148 ;  /* 0x00007610ff947816 */ /* 0x000fe40000000094 */
[----:B------:R-:W-:Y:S02]  /*4650*/  PRMT R150, RZ, 0x7610, R150 ;  /* 0x00007610ff967816 */ /* 0x000fe40000000096 */
[----:B------:R-:W-:Y:S02]  /*4660*/  PRMT R152, RZ, 0x7610, R152 ;  /* 0x00007610ff987816 */ /* 0x000fe40000000098 */
[----:B------:R-:W-:Y:S02]  /*4670*/  PRMT R154, RZ, 0x7610, R154 ;  /* 0x00007610ff9a7816 */ /* 0x000fe4000000009a */
[----:B------:R-:W-:-:S02]  /*4680*/  PRMT R156, RZ, 0x7610, R156 ;  /* 0x00007610ff9c7816 */ /* 0x000fc4000000009c */
[----:B------:R-:W-:Y:S01]  /*4690*/  PRMT R158, RZ, 0x7610, R158 ;  /* 0x00007610ff9e7816 */ /* 0x000fe2000000009e */
[----:B------:R-:W5:Y:S04]  /*46a0*/  @!P2 LDG.E.U8 R148, desc[UR26][R92.64] ;  /* 0x0000001a5c94a981 */ /* 0x000f68000c1e1100 */
[----:B--2---:R0:W-:Y:S04]  /*46b0*/  STS.U8 [R5+UR13+0x1000], R160 ;  /* 0x001000a005007988 */ /* 0x0041e8000800000d */
[----:B------:R-:W2:Y:S04]  /*46c0*/  @!P2 LDG.E.U8 R150, desc[UR26][R94.64] ;  /* 0x0000001a5e96a981 */ /* 0x000ea8000c1e1100 */
[----:B------:R-:W2:Y:S01]  /*46d0*/  @!P2 LDG.E.U8 R152, desc[UR26][R96.64] ;  /* 0x0000001a6098a981 */ /* 0x000ea2000c1e1100 */
[----:B0-----:R-:W-:-:S03]  /*46e0*/  PRMT R160, RZ, 0x7610, R160 ;  /* 0x00007610ffa07816 */ /* 0x001fc600000000a0 */
[----:B------:R-:W2:Y:S04]  /*46f0*/  @!P2 LDG.E.U8 R154, desc[UR26][R98.64] ;  /* 0x0000001a629aa981 */ /* 0x000ea8000c1e1100 */
[----:B------:R-:W2:Y:S04]  /*4700*/  @!P2 LDG.E.U8 R156, desc[UR26][R100.64] ;  /* 0x0000001a649ca981 */ /* 0x000ea8000c1e1100 */
[----:B---3--:R-:W-:Y:S04]  /*4710*/  STS.U8 [R5+UR13+0x1200], R162 ;  /* 0x001200a205007988 */ /* 0x008fe8000800000d */
[----:B------:R-:W3:Y:S04]  /*4720*/  @!P2 LDG.E.U8 R158, desc[UR26][R106.64] ;  /* 0x0000001a6a9ea981 */ /* 0x000ee8000c1e1100 */
[----:B------:R-:W3:Y:S04]  /*4730*/  @!P2 LDG.E.U8 R160, desc[UR26][R112.64] ;  /* 0x0000001a70a0a981 */ /* 0x000ee8000c1e1100 */
[----:B----4-:R0:W-:Y:S02]  /*4740*/  STS.U8 [R5+UR13+0x1800], R147 ;  /* 0x0018009305007988 */ /* 0x0101e4000800000d */
[----:B0-----:R-:W-:-:S02]  /*4750*/  PRMT R147, RZ, 0x7610, R147 ;  /* 0x00007610ff937816 */ /* 0x001fc40000000093 */
[----:B-----5:R0:W-:Y:S02]  /*4760*/  STS.U8 [R5+UR13+0x1a00], R149 ;  /* 0x001a009505007988 */ /* 0x0201e4000800000d */
[----:B0-----:R-:W-:Y:S02]  /*4770*/  PRMT R149, RZ, 0x7610, R149 ;  /* 0x00007610ff957816 */ /* 0x001fe40000000095 */
[----:B------:R0:W-:Y:S02]  /*4780*/  STS.U8 [R5+UR13+0x1c00], R87 ;  /* 0x001c005705007988 */ /* 0x0001e4000800000d */
[----:B0-----:R-:W-:Y:S02]  /*4790*/  @!P2 IMAD.MOV.U32 R87, RZ, RZ, R115 ;  /* 0x000000ffff57a224 */ /* 0x001fe400078e0073 */
[----:B------:R0:W-:Y:S02]  /*47a0*/  STS.U8 [R5+UR13+0x1e00], R86 ;  /* 0x001e005605007988 */ /* 0x0001e4000800000d */
[----:B0-----:R-:W-:-:S05]  /*47b0*/  @!P2 IMAD.MOV.U32 R86, RZ, RZ, R114 ;  /* 0x000000ffff56a224 */ /* 0x001fca00078e0072 */
[----:B------:R0:W4:Y:S02]  /*47c0*/  @!P2 LDG.E.U8 R147, desc[UR26][R86.64] ;  /* 0x0000001a5693a981 */ /* 0x000124000c1e1100 */
[----:B0-----:R-:W-:Y:S02]  /*47d0*/  @!P2 IMAD.MOV.U32 R86, RZ, RZ, R120 ;  /* 0x000000ffff56a224 */ /* 0x001fe400078e0078 */
[----:B------:R-:W-:-:S05]  /*47e0*/  @!P2 IMAD.MOV.U32 R87, RZ, RZ, R121 ;  /* 0x000000ffff57a224 */ /* 0x000fca00078e0079 */
[----:B------:R0:W5:Y:S02]  /*47f0*/  @!P2 LDG.E.U8 R149, desc[UR26][R86.64] ;  /* 0x0000001a5695a981 */ /* 0x000164000c1e1100 */
[----:B0-----:R-:W-:Y:S02]  /*4800*/  @!P2 IMAD.MOV.U32 R86, RZ, RZ, R104 ;  /* 0x000000ffff56a224 */ /* 0x001fe400078e0068 */
[----:B------:R-:W-:Y:S01]  /*4810*/  @!P2 IMAD.MOV.U32 R87, RZ, RZ, R105 ;  /* 0x000000ffff57a224 */ /* 0x000fe200078e0069 */
[----:B------:R-:W-:Y:S04]  /*4820*/  STS.U8 [R5+UR13+0x1400], R143 ;  /* 0x0014008f05007988 */ /* 0x000fe8000800000d */
[----:B------:R0:W4:Y:S04]  /*4830*/  @!P2 LDG.E.U8 R153, desc[UR26][R86.64] ;  /* 0x0000001a5699a981 */ /* 0x000128000c1e1100 */
[----:B------:R-:W-:Y:S01]  /*4840*/  STS.U8 [R5+UR13+0x1600], R145 ;  /* 0x0016009105007988 */ /* 0x000fe2000800000d */
[----:B0-----:R-:W-:-:S02]  /*4850*/  @!P2 IMAD.MOV.U32 R86, RZ, RZ, R110 ;  /* 0x000000ffff56a224 */ /* 0x001fc400078e006e */
[----:B------:R-:W-:Y:S01]  /*4860*/  @!P2 IMAD.MOV.U32 R87, RZ, RZ, R111 ;  /* 0x000000ffff57a224 */ /* 0x000fe200078e006f */
[----:B------:R0:W-:Y:S04]  /*4870*/  STS.U8 [R7+UR13+0x1080], R159 ;  /* 0x0010809f07007988 */ /* 0x0001e8000800000d */
[----:B------:R1:W4:Y:S01]  /*4880*/  @!P2 LDG.E.U8 R161, desc[UR26][R86.64] ;  /* 0x0000001a56a1a981 */ /* 0x000322000c1e1100 */
[----:B------:R-:W-:Y:S02]  /*4890*/  PRMT R162, RZ, 0x7610, R162 ;  /* 0x00007610ffa27816 */ /* 0x000fe400000000a2 */
[----:B0-----:R-:W-:Y:S01]  /*48a0*/  PRMT R159, RZ, 0x7610, R159 ;  /* 0x00007610ff9f7816 */ /* 0x001fe2000000009f */
[----:B------:R0:W-:Y:S01]  /*48b0*/  STS.U8 [R7+UR13+0x1280], R157 ;  /* 0x0012809d07007988 */ /* 0x0001e2000800000d */
[----:B-1----:R-:W-:Y:S01]  /*48c0*/  @!P2 IMAD.MOV.U32 R86, RZ, RZ, R116 ;  /* 0x000000ffff56a224 */ /* 0x002fe200078e0074 */
[----:B------:R-:W-:Y:S01]  /*48d0*/  PRMT R143, RZ, 0x7610, R143 ;  /* 0x00007610ff8f7816 */ /* 0x000fe2000000008f */
[----:B------:R-:W-:Y:S01]  /*48e0*/  @!P2 IMAD.MOV.U32 R87, RZ, RZ, R117 ;  /* 0x000000ffff57a224 */ /* 0x000fe200078e0075 */
[----:B------:R-:W-:Y:S01]  /*48f0*/  PRMT R145, RZ, 0x7610, R145 ;  /* 0x00007610ff917816 */ /* 0x000fe20000000091 */
[----:B------:R-:W4:Y:S01]  /*4900*/  @!P2 LDG.E.U8 R162, desc[UR26][R118.64] ;  /* 0x0000001a76a2a981 */ /* 0x000f22000c1e1100 */
[----:B0-----:R-:W-:-:S03]  /*4910*/  PRMT R157, RZ, 0x7610, R157 ;  /* 0x00007610ff9d7816 */ /* 0x001fc6000000009d */
[----:B------:R0:W5:Y:S04]  /*4920*/  @!P2 LDG.E.U8 R159, desc[UR26][R86.64] ;  /* 0x0000001a569fa981 */ /* 0x000168000c1e1100 */
[----:B------:R-:W5:Y:S04]  /*4930*/  @!P2 LDG.E.U8 R143, desc[UR26][R102.64] ;  /* 0x0000001a668fa981 */ /* 0x000f68000c1e1100 */
[----:B------:R-:W5:Y:S01]  /*4940*/  @!P2 LDG.E.U8 R145, desc[UR26][R108.64] ;  /* 0x0000001a6c91a981 */ /* 0x000f62000c1e1100 */
[----:B0-----:R-:W-:Y:S02]  /*4950*/  @!P2 IMAD.MOV.U32 R86, RZ, RZ, R122 ;  /* 0x000000ffff56a224 */ /* 0x001fe400078e007a */
[----:B------:R-:W-:-:S05]  /*4960*/  @!P2 IMAD.MOV.U32 R87, RZ, RZ, R123 ;  /* 0x000000ffff57a224 */ /* 0x000fca00078e007b */
[----:B------:R-:W5:Y:S04]  /*4970*/  @!P2 LDG.E.U8 R157, desc[UR26][R86.64] ;  /* 0x0000001a569da981 */ /* 0x000f68000c1e1100 */
        /* <DEDUP_REMOVED lines=23> */
[----:B--2---:R0:W-:Y:S04]  /*4af0*/  STS.U8 [R5+UR13+0x2a00], R150 ;  /* 0x002a009605007988 */ /* 0x0041e8000800000d */
[----:B------:R0:W-:Y:S04]  /*4b00*/  STS.U8 [R5+UR13+0x2c00], R152 ;  /* 0x002c009805007988 */ /* 0x0001e8000800000d */
[----:B------:R0:W-:Y:S04]  /*4b10*/  STS.U8 [R5+UR13+0x2e00], R154 ;  /* 0x002e009a05007988 */ /* 0x0001e8000800000d */
[----:B------:R0:W-:Y:S04]  /*4b20*/  STS.U8 [R7+UR13+0x2880], R156 ;  /* 0x0028809c07007988 */ /* 0x0001e8000800000d */
[----:B---3--:R0:W-:Y:S04]  /*4b30*/  STS.U8 [R7+UR13+0x2a80], R158 ;  /* 0x002a809e07007988 */ /* 0x0081e8000800000d */
[----:B------:R0:W-:Y:S01]  /*4b40*/  STS.U8 [R7+UR13+0x2c80], R160 ;  /* 0x002c80a007007988 */ /* 0x0001e2000800000d */
[----:B------:R-:W-:Y:S01]  /*4b50*/  ULEA UR10, UR31, UR13, 0x3 ;  /* 0x0000000d1f0a7291 */ /* 0x000fe2000f8e18ff */
[----:B------:R-:W-:-:S03]  /*4b60*/  UMOV UR4, UR5 ;  /* 0x0000000500047c82 */ /* 0x000fc60008000000 */
[----:B------:R-:W-:Y:S01]  /*4b70*/  UIADD3 UR10, UPT, UPT, UR10, 0x3000, URZ ;  /* 0x000030000a0a7890 */ /* 0x000fe2000fffe0ff */
[----:B----4-:R0:W-:Y:S04]  /*4b80*/  STS.U8 [R7+UR13+0x2e80], R162 ;  /* 0x002e80a207007988 */ /* 0x0101e8000800000d */
[----:B------:R0:W-:Y:S04]  /*4b90*/  STS.U8 [R124+UR13+0x2d00], R147 ;  /* 0x002d00937c007988 */ /* 0x0001e8000800000d */
[----:B-----5:R0:W-:Y:S04]  /*4ba0*/  STS.U8 [R124+UR13+0x2900], R143 ;  /* 0x0029008f7c007988 */ /* 0x0201e8000800000d */
        /* <DEDUP_REMOVED lines=10> */
[----:B------:R-:W-:Y:S01]  /*4c50*/  UMOV UR20, UR6 ;  /* 0x0000000600147c82 */ /* 0x000fe20008000000 */
[----:B------:R-:W-:Y:S01]  /*4c60*/  UMOV UR21, 0x80004020 ;  /* 0x8000402000157882 */ /* 0x000fe20000000000 */
[----:B------:R-:W-:Y:S01]  /*4c70*/  UMOV UR22, UR8 ;  /* 0x0000000800167c82 */ /* 0x000fe20008000000 */
[----:B------:R-:W-:Y:S01]  /*4c80*/  UMOV UR23, 0x80004020 ;  /* 0x8000402000177882 */ /* 0x000fe20000000000 */
[----:B------:R-:W-:Y:S01]  /*4c90*/  UMOV UR24, 0x0 ;  /* 0x0000000000187882 */ /* 0x000fe20000000000 */
[----:B------:R-:W-:Y:S01]  /*4ca0*/  UMOV UR25, 0x4088490 ;  /* 0x0408849000197882 */ /* 0x000fe20000000000 */
[----:B------:R-:W-:Y:S01]  /*4cb0*/  UMOV UR11, URZ ;  /* 0x000000ff000b7c82 */ /* 0x000fe20008000000 */
[----:B------:R-:W-:Y:S01]  /*4cc0*/  UMOV UR34, 0x0 ;  /* 0x0000000000227882 */ /* 0x000fe20000000000 */
[----:B------:R-:W-:Y:S01]  /*4cd0*/  UMOV UR35, 0x4088490 ;  /* 0x0408849000237882 */ /* 0x000fe20000000000 */
[----:B------:R1:W-:Y:S01]  /*4ce0*/  UTCQMMA gdesc[UR20], gdesc[UR22], tmem[UR12], tmem[UR24], idesc[UR25], UPT ;  /* 0x00ff1816140075ea */ /* 0x0003e2000b80030c */
[----:B------:R-:W-:Y:S01]  /*4cf0*/  UMOV UR5, UR10 ;  /* 0x0000000a00057c82 */ /* 0x000fe20008000000 */
[----:B------:R1:W-:Y:S01]  /*4d00*/  UTCQMMA gdesc[UR16], gdesc[UR18], tmem[UR12], tmem[UR34], idesc[UR35], UPT ;  /* 0x00ff2212100075ea */ /* 0x0003e2000b80030c */
[----:B------:R1:W-:Y:S01]  /*4d10*/  UTCBAR [UR5], URZ ;  /* 0x000000ff050073e9 */ /* 0x0003e200080000ff */
[----:B------:R-:W-:-:S02]  /*4d20*/  NOP ;  /* 0x0000000000007918 */ /* 0x000fc40000000000 */
.L_x_9:
[----:B------:R-:W-:Y:S01]  /*4d30*/  UIADD3 UR31, UPT, UPT, UR31, 0x1, URZ ;  /* 0x000000011f1f7890 */ /* 0x000fe2000fffe0ff */
[----:B------:R-:W-:Y:S01]  /*4d40*/  IMAD.U32 R86, RZ, RZ, UR4 ;  /* 0x00000004ff567e24 */ /* 0x000fe2000f8e00ff */
[----:B------:R-:W-:Y:S02]  /*4d50*/  UIADD3 UR29, UPT, UPT, UR29, -0x1, URZ ;  /* 0xffffffff1d1d7890 */ /* 0x000fe4000fffe0ff */
[----:B------:R-:W-:Y:S02]  /*4d60*/  UISETP.GT.AND UP2, UPT, UR31, 0x1, UPT ;  /* 0x000000011f00788c */ /* 0x000fe4000bf44270 */
[----:B------:R-:W-:Y:S02]  /*4d70*/  UIADD3 UR30, UPT, UPT, UR30, -0x40, URZ ;  /* 0xffffffc01e1e7890 */ /* 0x000fe4000fffe0ff */
[----:B-1----:R-:W-:Y:S02]  /*4d80*/  USEL UR5, URZ, 0x1, !UP2 ;  /* 0x00000001ff057887 */ /* 0x002fe4000d000000 */
[----:B------:R-:W-:-:S02]  /*4d90*/  USEL UR31, UR31, URZ, !UP2 ;  /* 0x000000ff1f1f7287 */ /* 0x000fc4000d000000 */
[----:B------:R-:W-:Y:S02]  /*4da0*/  UISETP.NE.U32.AND UP2, UPT, UR29, URZ, UPT ;  /* 0x000000ff1d00728c */ /* 0x000fe4000bf45070 */
[----:B------:R-:W-:-:S07]  /*4db0*/  ULOP3.LUT UR5, UR4, UR5, URZ, 0x3c, !UPT ;  /* 0x0000000504057292 */ /* 0x000fce000f8e3cff */
[----:B------:R-:W-:Y:S05]  /*4dc0*/  BRA.U UP2, `(.L_x_10) ;  /* 0xffffffe902507547 */ /* 0x000fea000b83ffff */
.L_x_7:
[----:B------:R-:W-:-:S09]  /*4dd0*/  UISETP.GE.AND UP1, UPT, UR32, 0x40, UPT ;  /* 0x000000402000788c */ /* 0x000fd2000bf26270 */
[----:B------:R-:W-:Y:S05]  /*4de0*/  BRA.U !UP1, `(.L_x_11) ;  /* 0x0000000109107547 */ /* 0x000fea000b800000 */
[----:B------:R-:W-:-:S06]  /*4df0*/  USHF.L.U32 UR4, UR4, 0x1f, URZ ;  /* 0x0000001f04047899 */ /* 0x000fcc00080006ff */
[----:B------:R-:W-:-:S04]  /*4e00*/  IMAD.U32 R4, RZ, RZ, UR4 ;  /* 0x00000004ff047e24 */ /* 0x000fc8000f8e00ff */
[----:B------:R-:W1:Y:S02]  /*4e10*/  SYNCS.PHASECHK.TRANS64.TRYWAIT P0, [UR10], R4 ;  /* 0x00000004ff0075a7 */ /* 0x000e64000800110a */
[----:B-1----:R-:W-:Y:S05]  /*4e20*/  @!P0 BRA `(.L_x_12) ;  /* 0x0000000c00788947 */ /* 0x002fea0003800000 */
.L_x_11:
[----:B------:R-:W-:Y:S01]  /*4e30*/  BAR.SYNC.DEFER_BLOCKING 0x0 ;  /* 0x0000000000007b1d */ /* 0x000fe20000010000 */
[C---:B------:R-:W-:Y:S01]  /*4e40*/  IMAD.SHL.U32 R35, R0.reuse, 0x20, RZ ;  /* 0x0000002000237824 */ /* 0x040fe200078e00ff */
[--C-:B------:R-:W-:Y:S01]  /*4e50*/  SHF.R.S32.HI R39, RZ, 0x5, R0.reuse ;  /* 0x00000005ff277819 */ /* 0x100fe20000011400 */
[C---:B------:R-:W-:Y:S01]  /*4e60*/  IMAD.SHL.U32 R36, R0.reuse, 0x10, RZ ;  /* 0x0000001000247824 */ /* 0x040fe200078e00ff */
[----:B------:R-:W-:Y:S01]  /*4e70*/  SHF.R.S32.HI R41, RZ, 0x2, R0 ;  /* 0x00000002ff297819 */ /* 0x000fe20000011400 */
[----:B------:R-:W-:Y:S01]  /*4e80*/  IMAD.SHL.U32 R40, R0, 0x4, RZ ;  /* 0x0000000400287824 */ /* 0x000fe200078e00ff */
[----:B------:R-:W-:Y:S01]  /*4e90*/  LOP3.LUT R35, R35, 0x300, RZ, 0xc0, !PT ;  /* 0x0000030023237812 */ /* 0x000fe200078ec0ff */
[----:B------:R-:W1:Y:S01]  /*4ea0*/  LDCU UR4, c[0x0][0x3b4] ;  /* 0x00007680ff0477ac */ /* 0x000e620008000800 */
[----:B------:R-:W-:Y:S02]  /*4eb0*/  LOP3.LUT R37, R36, 0x30, RZ, 0xc0, !PT ;  /* 0x0000003024257812 */ /* 0x000fe400078ec0ff */
[----:B------:R-:W-:Y:S01]  /*4ec0*/  LOP3.LUT R38, R35, 0x70, R36, 0xf8, !PT ;  /* 0x0000007023267812 */ /* 0x000fe200078ef824 */
[----:B------:R-:W-:Y:S01]  /*4ed0*/  IMAD.SHL.U32 R36, R0, 0x2, RZ ;  /* 0x0000000200247824 */ /* 0x000fe200078e00ff */
[----:B------:R-:W-:Y:S01]  /*4ee0*/  SGXT R35, R39, 0x1 ;  /* 0x000000012723781a */ /* 0x000fe20000000200 */
[----:B------:R-:W2:Y:S01]  /*4ef0*/  LDCU.128 UR8, c[0x0][0x390] ;  /* 0x00007200ff0877ac */ /* 0x000ea20008000c00 */
[----:B------:R-:W-:Y:S01]  /*4f00*/  LOP3.LUT R40, R37, 0x1c0, R40, 0xf8, !PT ;  /* 0x000001c025287812 */ /* 0x000fe200078ef828 */
[----:B------:R-:W3:Y:S01]  /*4f10*/  LDC R39, c[0x0][0x3b8] ;  /* 0x0000ee00ff277b82 */ /* 0x000ee20000000800 */
[----:B------:R-:W-:-:S02]  /*4f20*/  LOP3.LUT R35, R38, 0x1040, R35, 0x78, !PT ;  /* 0x0000104026237812 */ /* 0x000fc400078e7823 */
[----:B------:R-:W-:Y:S02]  /*4f30*/  LOP3.LUT R36, R36, 0x80, RZ, 0xc0, !PT ;  /* 0x0000008024247812 */ /* 0x000fe400078ec0ff */
[----:B------:R-:W-:Y:S02]  /*4f40*/  SGXT R37, R41, 0x1 ;  /* 0x000000012925781a */ /* 0x000fe40000000200 */
[----:B------:R-:W-:Y:S01]  /*4f50*/  IADD3 R35, PT, PT, R35, UR13, R36 ;  /* 0x0000000d23237c10 */ /* 0x000fe2000fffe024 */
[----:B------:R-:W4:Y:S02]  /*4f60*/  @!P4 SYNCS.CCTL.IV [UR13+0x3000] ;  /* 0x00300000ff00c9b1 */ /* 0x000f24000800000d */
[----:B----4-:R-:W-:Y:S01]  /*4f70*/  BAR.SYNC.DEFER_BLOCKING 0x0 ;  /* 0x0000000000007b1d */ /* 0x010fe20000010000 */
[----:B------:R-:W-:Y:S02]  /*4f80*/  LOP3.LUT R37, R40, 0x1040, R37, 0x78, !PT ;  /* 0x0000104028257812 */ /* 0x000fe400078e7825 */
[----:B--2---:R-:W-:-:S03]  /*4f90*/  ISETP.GE.AND P0, PT, R28, UR10, PT ;  /* 0x0000000a1c007c0c */ /* 0x004fc6000bf06270 */
[----:B0-----:R-:W-:Y:S01]  /*4fa0*/  LDTM.16dp32bit_t0_t15.x16 R4, tmem[UR14] ;  /* 0x0000000e000479ee */ /* 0x001fe20008a00000 */
[----:B------:R-:W0:Y:S01]  /*4fb0*/  LDTM.16dp32bit_t16_t31.x16 R4, tmem[UR14+0x10] ;  /* 0x0000100e000479ee */ /* 0x000e220008a20000 */
[----:B------:R-:W-:Y:S02]  /*4fc0*/  ISETP.LT.AND P5, PT, R2, UR11, !P0 ;  /* 0x0000000b02007c0c */ /* 0x000fe4000c7a1270 */
[----:B------:R-:W-:Y:S02]  /*4fd0*/  ISETP.LT.AND P3, PT, R20, UR11, !P0 ;  /* 0x0000000b14007c0c */ /* 0x000fe4000c761270 */
[----:B------:R-:W-:Y:S01]  /*4fe0*/  ISETP.LT.AND P2, PT, R21, UR11, !P0 ;  /* 0x0000000b15007c0c */ /* 0x000fe2000c741270 */
[----:B------:R-:W2:Y:S01]  /*4ff0*/  @!P4 SYNCS.CCTL.IV [UR13+0x3008] ;  /* 0x00300800ff00c9b1 */ /* 0x000ea2000800000d */
[----:B------:R-:W-:Y:S01]  /*5000*/  NOP ;  /* 0x0000000000007918 */ /* 0x000fe20000000000 */
[----:B------:R-:W-:Y:S02]  /*5010*/  ISETP.LT.AND P4, PT, R3, UR11, !P0 ;  /* 0x0000000b03007c0c */ /* 0x000fe4000c781270 */
[----:B0-----:R-:W-:-:S02]  /*5020*/  F2FP.SATFINITE.E5M2.F32.PACK_AB_MERGE_C R4, R5, R4, RZ ;  /* 0x000000040504723e */ /* 0x001fc400048060ff */
[----:B------:R-:W-:Y:S02]  /*5030*/  F2FP.SATFINITE.E5M2.F32.PACK_AB_MERGE_C R8, R9, R8, RZ ;  /* 0x000000080908723e */ /* 0x000fe400048060ff */
[----:B------:R-:W-:Y:S02]  /*5040*/  F2FP.SATFINITE.E5M2.F32.PACK_AB_MERGE_C R6, R7, R6, RZ ;  /* 0x000000060706723e */ /* 0x000fe400048060ff */
[----:B------:R-:W-:Y:S02]  /*5050*/  LOP3.LUT R7, R4, 0xffff, RZ, 0xc0, !PT ;  /* 0x0000ffff04077812 */ /* 0x000fe400078ec0ff */
[----:B------:R-:W-:Y:S02]  /*5060*/  LOP3.LUT R9, R8, 0xffff, RZ, 0xc0, !PT ;  /* 0x0000ffff08097812 */ /* 0x000fe400078ec0ff */
[----:B------:R-:W-:Y:S02]  /*5070*/  LOP3.LUT R6, R6, 0xffff, RZ, 0xc0, !PT ;  /* 0x0000ffff06067812 */ /* 0x000fe400078ec0ff */
[----:B------:R-:W-:-:S02]  /*5080*/  F2FP.SATFINITE.E5M2.F32.PACK_AB_MERGE_C R12, R13, R12, RZ ;  /* 0x0000000c0d0c723e */ /* 0x000fc400048060ff */
[----:B------:R-:W-:Y:S02]  /*5090*/  F2FP.SATFINITE.E5M2.F32.PACK_AB_MERGE_C R14, R15, R14, RZ ;  /* 0x0000000e0f0e723e */ /* 0x000fe400048060ff */
[----:B------:R-:W-:Y:S02]  /*50a0*/  F2FP.SATFINITE.E5M2.F32.PACK_AB_MERGE_C R16, R17, R16, RZ ;  /* 0x000000101110723e */ /* 0x000fe400048060ff */
[----:B------:R-:W-:Y:S02]  /*50b0*/  PRMT R4, R9, 0x3340, R0 ;  /* 0x0000334009047816 */ /* 0x000fe40000000000 */
[----:B------:R-:W-:Y:S02]  /*50c0*/  PRMT R5, R7, 0x3340, R6 ;  /* 0x0000334007057816 */ /* 0x000fe40000000006 */
[----:B------:R-:W-:Y:S02]  /*50d0*/  F2FP.SATFINITE.E5M2.F32.PACK_AB_MERGE_C R10, R11, R10, RZ ;  /* 0x0000000a0b0a723e */ /* 0x000fe400048060ff */
[----:B------:R-:W-:-:S02]  /*50e0*/  LOP3.LUT R12, R12, 0xffff, RZ, 0xc0, !PT ;  /* 0x0000ffff0c0c7812 */ /* 0x000fc400078ec0ff */
[----:B------:R-:W-:Y:S02]  /*50f0*/  LOP3.LUT R15, R14, 0xffff, RZ, 0xc0, !PT ;  /* 0x0000ffff0e0f7812 */ /* 0x000fe400078ec0ff */
[----:B------:R-:W-:Y:S02]  /*5100*/  LOP3.LUT R17, R16, 0xffff, RZ, 0xc0, !PT ;  /* 0x0000ffff10117812 */ /* 0x000fe400078ec0ff */
[----:B------:R-:W-:Y:S02]  /*5110*/  PRMT R11, R5, 0x5410, R4 ;  /* 0x00005410050b7816 */ /* 0x000fe40000000004 */
[----:B------:R-:W-:Y:S02]  /*5120*/  SHF.R.U32.HI R5, RZ, 0x8, R6 ;  /* 0x00000008ff057819 */ /* 0x000fe40000011606 */
[----:B------:R-:W-:Y:S02]  /*5130*/  SHF.R.U32.HI R4, RZ, 0x8, R7 ;  /* 0x00000008ff047819 */ /* 0x000fe40000011607 */
[----:B------:R-:W-:-:S02]  /*5140*/  SHF.R.U32.HI R6, RZ, 0x8, R9 ;  /* 0x00000008ff067819 */ /* 0x000fc40000011609 */
[----:B------:R-:W-:Y:S02]  /*5150*/  SHF.R.U32.HI R7, RZ, 0x8, R12 ;  /* 0x00000008ff077819 */ /* 0x000fe4000001160c */
[----:B------:R-:W-:Y:S02]  /*5160*/  SHF.R.U32.HI R8, RZ, 0x8, R15 ;  /* 0x00000008ff087819 */ /* 0x000fe4000001160f */
[----:B------:R-:W-:Y:S02]  /*5170*/  SHF.R.U32.HI R9, RZ, 0x8, R17 ;  /* 0x00000008ff097819 */ /* 0x000fe40000011611 */
[----:B------:R-:W-:Y:S02]  /*5180*/  LOP3.LUT R4, R4, 0xffff, RZ, 0xc0, !PT ;  /* 0x0000ffff04047812 */ /* 0x000fe400078ec0ff */
[----:B------:R-:W-:Y:S02]  /*5190*/  LOP3.LUT R5, R5, 0xffff, RZ, 0xc0, !PT ;  /* 0x0000ffff05057812 */ /* 0x000fe400078ec0ff */
[----:B------:R-:W-:-:S02]  /*51a0*/  LOP3.LUT R6, R6, 0xffff, RZ, 0xc0, !PT ;  /* 0x0000ffff06067812 */ /* 0x000fc400078ec0ff */
[----:B------:R-:W-:Y:S02]  /*51b0*/  LOP3.LUT R7, R7, 0xffff, RZ, 0xc0, !PT ;  /* 0x0000ffff07077812 */ /* 0x000fe400078ec0ff */
[----:B------:R-:W-:Y:S02]  /*51c0*/  LOP3.LUT R8, R8, 0xffff, RZ, 0xc0, !PT ;  /* 0x0000ffff08087812 */ /* 0x000fe400078ec0ff */
[----:B------:R-:W-:Y:S02]  /*51d0*/  LOP3.LUT R9, R9, 0xffff, RZ, 0xc0, !PT ;  /* 0x0000ffff09097812 */ /* 0x000fe400078ec0ff */
[----:B------:R-:W-:Y:S02]  /*51e0*/  PRMT R13, R12, 0x3340, R15 ;  /* 0x000033400c0d7816 */ /* 0x000fe4000000000f */
[----:B------:R-:W-:Y:S02]  /*51f0*/  F2FP.SATFINITE.E5M2.F32.PACK_AB_MERGE_C R18, R19, R18, RZ ;  /* 0x000000121312723e */ /* 0x000fe400048060ff */
[----:B------:R-:W-:-:S02]  /*5200*/  PRMT R12, R17, 0x3340, R0 ;  /* 0x00003340110c7816 */ /* 0x000fc40000000000 */
[----:B------:R-:W-:Y:S02]  /*5210*/  PRMT R5, R4, 0x3340, R5 ;  /* 0x0000334004057816 */ /* 0x000fe40000000005 */
[----:B------:R-:W-:Y:S02]  /*5220*/  PRMT R6, R6, 0x3340, R1 ;  /* 0x0000334006067816 */ /* 0x000fe40000000001 */
[----:B------:R-:W-:Y:S02]  /*5230*/  PRMT R8, R7, 0x3340, R8 ;  /* 0x0000334007087816 */ /* 0x000fe40000000008 */
[----:B------:R-:W-:Y:S01]  /*5240*/  PRMT R9, R9, 0x3340, R0 ;  /* 0x0000334009097816 */ /* 0x000fe20000000000 */
[----:B------:R-:W-:Y:S01]  /*5250*/  IMAD.SHL.U32 R0, R0, 0x40, RZ ;  /* 0x0000004000007824 */ /* 0x000fe200078e00ff */
[----:B------:R-:W-:Y:S02]  /*5260*/  PRMT R7, R13, 0x5410, R12 ;  /* 0x000054100d077816 */ /* 0x000fe4000000000c */
[----:B------:R-:W-:-:S02]  /*5270*/  PRMT R5, R5, 0x5410, R6 ;  /* 0x0000541005057816 */ /* 0x000fc40000000006 */
[----:B------:R-:W-:Y:S02]  /*5280*/  LOP3.LUT R10, R10, 0xffff, RZ, 0xc0, !PT ;  /* 0x0000ffff0a0a7812 */ /* 0x000fe400078ec0ff */
[----:B------:R-:W-:Y:S02]  /*5290*/  PRMT R9, R8, 0x5410, R9 ;  /* 0x0000541008097816 */ /* 0x000fe40000000009 */
[----:B------:R-:W-:Y:S02]  /*52a0*/  LOP3.LUT R18, R18, 0xffff, RZ, 0xc0, !PT ;  /* 0x0000ffff12127812 */ /* 0x000fe400078ec0ff */
[--C-:B------:R-:W-:Y:S02]  /*52b0*/  PRMT R12, R11, 0x4210, R10.reuse ;  /* 0x000042100b0c7816 */ /* 0x100fe4000000000a */
[----:B------:R-:W-:Y:S02]  /*52c0*/  PRMT R13, R5, 0x5210, R10 ;  /* 0x00005210050d7816 */ /* 0x000fe4000000000a */
[----:B------:R-:W-:-:S02]  /*52d0*/  PRMT R14, R7, 0x4210, R18 ;  /* 0x00004210070e7816 */ /* 0x000fc40000000012 */
[----:B------:R-:W-:Y:S01]  /*52e0*/  PRMT R15, R9, 0x5210, R18 ;  /* 0x00005210090f7816 */ /* 0x000fe20000000012 */
[----:B---3--:R-:W-:Y:S01]  /*52f0*/  IMAD R9, R2, R39, RZ ;  /* 0x0000002702097224 */ /* 0x008fe200078e02ff */
[----:B------:R-:W-:-:S03]  /*5300*/  LOP3.LUT R0, R0, 0x200, RZ, 0xc0, !PT ;  /* 0x0000020000007812 */ /* 0x000fc600078ec0ff */
[----:B--2---:R0:W-:Y:S01]  /*5310*/  STSM.16.M88.4 [R35], R12 ;  /* 0x0000000c23007844 */ /* 0x0041e20000000200 */
[----:B------:R-:W-:Y:S01]  /*5320*/  IADD3 R4, PT, PT, R37, UR13, R0 ;  /* 0x0000000d25047c10 */ /* 0x000fe2000fffe000 */
[----:B-1----:R-:W-:Y:S01]  /*5330*/  IMAD R0, R28, UR4, RZ ;  /* 0x000000041c007c24 */ /* 0x002fe2000f8e02ff */
[----:B------:R-:W-:Y:S01]  /*5340*/  BAR.SYNC.DEFER_BLOCKING 0x0 ;  /* 0x0000000000007b1d */ /* 0x000fe20000010000 */
[----:B------:R-:W-:-:S03]  /*5350*/  IMAD R10, R39, 0x2, R9 ;  /* 0x00000002270a7824 */ /* 0x000fc600078e0209 */
[----:B------:R-:W-:-:S04]  /*5360*/  IADD3 R37, P1, PT, R0, UR8, RZ ;  /* 0x0000000800257c10 */ /* 0x000fc8000ff3e0ff */
[-C--:B------:R-:W-:Y:S02]  /*5370*/  IADD3 R8, P6, PT, R10, R37.reuse, RZ ;  /* 0x000000250a087210 */ /* 0x080fe40007fde0ff */
[----:B0-----:R-:W-:Y:S01]  /*5380*/  LEA.HI.X.SX32 R35, R0, UR9, 0x1, P1 ;  /* 0x0000000900237c11 */ /* 0x001fe200088f0eff */
[----:B------:R-:W-:Y:S01]  /*5390*/  IMAD R0, R39, 0x2, R10 ;  /* 0x0000000227007824 */ /* 0x000fe200078e020a */
[----:B------:R-:W-:-:S03]  /*53a0*/  IADD3 R2, P1, PT, R9, R37, RZ ;  /* 0x0000002509027210 */ /* 0x000fc60007f3e0ff */
[----:B------:R-:W-:Y:S01]  /*53b0*/  IMAD R13, R39, 0x2, R0 ;  /* 0x00000002270d7824 */ /* 0x000fe200078e0200 */
[-C--:B------:R-:W-:Y:S02]  /*53c0*/  LEA.HI.X.SX32 R3, R9, R35.reuse, 0x1, P1 ;  /* 0x0000002309037211 */ /* 0x080fe400008f0eff */
[----:B------:R-:W-:Y:S02]  /*53d0*/  LEA.HI.X.SX32 R9, R10, R35, 0x1, P6 ;  /* 0x000000230a097211 */ /* 0x000fe400030f0eff */
[----:B------:R-:W-:Y:S01]  /*53e0*/  IADD3 R10, P6, PT, R0, R37, RZ ;  /* 0x00000025000a7210 */ /* 0x000fe20007fde0ff */
[----:B------:R-:W0:Y:S01]  /*53f0*/  LDSM.16.M88.4 R4, [R4] ;  /* 0x000000000404783b */ /* 0x000e220000000200 */
[----:B------:R-:W-:Y:S02]  /*5400*/  ISETP.LT.AND P1, PT, R22, UR11, !P0 ;  /* 0x0000000b16007c0c */ /* 0x000fe4000c721270 */
[----:B------:R-:W-:Y:S01]  /*5410*/  LEA.HI.X.SX32 R11, R0, R35, 0x1, P6 ;  /* 0x00000023000b7211 */ /* 0x000fe200030f0eff */
[----:B------:R-:W-:Y:S01]  /*5420*/  IMAD R0, R39, 0x2, R13 ;  /* 0x0000000227007824 */ /* 0x000fe200078e020d */
[----:B------:R-:W-:-:S04]  /*5430*/  IADD3 R12, P6, PT, R13, R37, RZ ;  /* 0x000000250d0c7210 */ /* 0x000fc80007fde0ff */
[----:B------:R-:W-:Y:S02]  /*5440*/  LEA.HI.X.SX32 R13, R13, R35, 0x1, P6 ;  /* 0x000000230d0d7211 */ /* 0x000fe400030f0eff */
[C---:B0-----:R-:W-:Y:S02]  /*5450*/  PRMT R15, R4.reuse, 0x7770, RZ ;  /* 0x00007770040f7816 */ /* 0x041fe400000000ff */
[C---:B------:R-:W-:Y:S02]  /*5460*/  PRMT R17, R4.reuse, 0x7771, RZ ;  /* 0x0000777104117816 */ /* 0x040fe400000000ff */
[----:B------:R-:W-:Y:S01]  /*5470*/  PRMT R19, R4, 0x7772, RZ ;  /* 0x0000777204137816 */ /* 0x000fe200000000ff */
[----:B------:R0:W-:Y:S01]  /*5480*/  @P5 STG.E.U8 desc[UR26][R2.64], R15 ;  /* 0x0000000f02005986 */ /* 0x0001e2000c10111a */
[----:B------:R-:W-:Y:S02]  /*5490*/  ISETP.LT.AND P5, PT, R23, UR11, !P0 ;  /* 0x0000000b17007c0c */ /* 0x000fe4000c7a1270 */
[----:B------:R-:W-:Y:S01]  /*54a0*/  PRMT R21, R6, 0x7771, RZ ;  /* 0x0000777106157816 */ /* 0x000fe200000000ff */
[----:B------:R1:W-:Y:S01]  /*54b0*/  @P4 STG.E.U8 desc[UR26][R8.64], R17 ;  /* 0x0000001108004986 */ /* 0x0003e2000c10111a */
[----:B------:R-:W-:-:S02]  /*54c0*/  ISETP.LT.AND P4, PT, R24, UR11, !P0 ;  /* 0x0000000b18007c0c */ /* 0x000fc4000c781270 */
[----:B------:R-:W-:Y:S01]  /*54d0*/  PRMT R23, R7, 0x7771, RZ ;  /* 0x0000777107177816 */ /* 0x000fe200000000ff */
[----:B------:R2:W-:Y:S01]  /*54e0*/  @P3 STG.E.U8 desc[UR26][R10.64], R19 ;  /* 0x000000130a003986 */ /* 0x0005e2000c10111a */
[----:B------:R-:W-:Y:S02]  /*54f0*/  ISETP.LT.AND P3, PT, R25, UR11, !P0 ;  /* 0x0000000b19007c0c */ /* 0x000fe4000c761270 */
[----:B------:R-:W-:Y:S02]  /*5500*/  PRMT R25, R7, 0x7772, RZ ;  /* 0x0000777207197816 */ /* 0x000fe400000000ff */
[----:B0-----:R-:W-:Y:S01]  /*5510*/  PRMT R15, R4, 0x7773, RZ ;  /* 0x00007773040f7816 */ /* 0x001fe200000000ff */
[----:B------:R-:W-:Y:S01]  /*5520*/  IMAD R4, R39, 0x2, R0 ;  /* 0x0000000227047824 */ /* 0x000fe200078e0200 */
[C---:B------:R-:W-:Y:S02]  /*5530*/  IADD3 R2, P6, PT, R0.reuse, R37, RZ ;  /* 0x0000002500027210 */ /* 0x040fe40007fde0ff */
[----:B-1----:R-:W-:Y:S01]  /*5540*/  PRMT R17, R5, 0x7770, RZ ;  /* 0x0000777005117816 */ /* 0x002fe200000000ff */
[----:B------:R0:W-:Y:S01]  /*5550*/  @P2 STG.E.U8 desc[UR26][R12.64], R15 ;  /* 0x0000000f0c002986 */ /* 0x0001e2000c10111a */
[----:B------:R-:W-:Y:S01]  /*5560*/  LEA.HI.X.SX32 R3, R0, R35, 0x1, P6 ;  /* 0x0000002300037211 */ /* 0x000fe200030f0eff */
[----:B------:R-:W-:Y:S01]  /*5570*/  IMAD R0, R39, 0x2, R4 ;  /* 0x0000000227007824 */ /* 0x000fe200078e0204 */
[----:B------:R-:W-:-:S02]  /*5580*/  IADD3 R8, P6, PT, R4, R37, RZ ;  /* 0x0000002504087210 */ /* 0x000fc40007fde0ff */
[----:B--2---:R-:W-:Y:S01]  /*5590*/  PRMT R19, R5, 0x7771, RZ ;  /* 0x0000777105137816 */ /* 0x004fe200000000ff */
[----:B------:R1:W-:Y:S01]  /*55a0*/  @P1 STG.E.U8 desc[UR26][R2.64], R17 ;  /* 0x0000001102001986 */ /* 0x0003e2000c10111a */
[----:B------:R-:W-:Y:S01]  /*55b0*/  LEA.HI.X.SX32 R9, R4, R35, 0x1, P6 ;  /* 0x0000002304097211 */ /* 0x000fe200030f0eff */
[C---:B------:R-:W-:Y:S01]  /*55c0*/  IMAD R4, R39.reuse, 0x2, R0 ;  /* 0x0000000227047824 */ /* 0x040fe200078e0200 */
[----:B------:R-:W-:Y:S02]  /*55d0*/  IADD3 R10, P6, PT, R0, R37, RZ ;  /* 0x00000025000a7210 */ /* 0x000fe40007fde0ff */
[----:B------:R-:W-:Y:S01]  /*55e0*/  ISETP.LT.AND P2, PT, R26, UR11, !P0 ;  /* 0x0000000b1a007c0c */ /* 0x000fe2000c741270 */
[----:B------:R2:W-:Y:S01]  /*55f0*/  @P5 STG.E.U8 desc[UR26][R8.64], R19 ;  /* 0x0000001308005986 */ /* 0x0005e2000c10111a */
[----:B------:R-:W-:Y:S01]  /*5600*/  LEA.HI.X.SX32 R11, R0, R35, 0x1, P6 ;  /* 0x00000023000b7211 */ /* 0x000fe200030f0eff */
[----:B------:R-:W-:Y:S01]  /*5610*/  IMAD R0, R39, 0x2, R4 ;  /* 0x0000000227007824 */ /* 0x000fe200078e0204 */
[----:B0-----:R-:W-:-:S02]  /*5620*/  IADD3 R12, P6, PT, R4, R37, RZ ;  /* 0x00000025040c7210 */ /* 0x001fc40007fde0ff */
[C---:B------:R-:W-:Y:S02]  /*5630*/  PRMT R15, R5.reuse, 0x7772, RZ ;  /* 0x00007772050f7816 */ /* 0x040fe400000000ff */
[----:B------:R-:W-:Y:S02]  /*5640*/  LEA.HI.X.SX32 R13, R4, R35, 0x1, P6 ;  /* 0x00000023040d7211 */ /* 0x000fe400030f0eff */
[----:B-1----:R-:W-:Y:S01]  /*5650*/  PRMT R17, R5, 0x7773, RZ ;  /* 0x0000777305117816 */ /* 0x002fe200000000ff */
[----:B------:R-:W-:Y:S01]  /*5660*/  IMAD R5, R39, 0x2, R0 ;  /* 0x0000000227057824 */ /* 0x000fe200078e0200 */
[C---:B------:R-:W-:Y:S01]  /*5670*/  IADD3 R2, P6, PT, R0.reuse, R37, RZ ;  /* 0x0000002500027210 */ /* 0x040fe20007fde0ff */
[----:B------:R0:W-:Y:S01]  /*5680*/  @P4 STG.E.U8 desc[UR26][R10.64], R15 ;  /* 0x0000000f0a004986 */ /* 0x0001e2000c10111a */
[----:B------:R-:W-:Y:S02]  /*5690*/  ISETP.LT.AND P1, PT, R29, UR11, !P0 ;  /* 0x0000000b1d007c0c */ /* 0x000fe4000c721270 */
[----:B------:R-:W-:Y:S01]  /*56a0*/  LEA.HI.X.SX32 R3, R0, R35, 0x1, P6 ;  /* 0x0000002300037211 */ /* 0x000fe200030f0eff */
[----:B------:R-:W-:Y:S01]  /*56b0*/  IMAD R0, R39, 0x2, R5 ;  /* 0x0000000227007824 */ /* 0x000fe200078e0205 */
[----:B------:R-:W-:Y:S01]  /*56c0*/  IADD3 R4, P6, PT, R5, R37, RZ ;  /* 0x0000002505047210 */ /* 0x000fe20007fde0ff */
[----:B------:R1:W-:Y:S01]  /*56d0*/  @P3 STG.E.U8 desc[UR26][R12.64], R17 ;  /* 0x000000110c003986 */ /* 0x0003e2000c10111a */
[----:B--2---:R-:W-:-:S02]  /*56e0*/  PRMT R19, R6, 0x7770, RZ ;  /* 0x0000777006137816 */ /* 0x004fc400000000ff */
[----:B------:R-:W-:Y:S02]  /*56f0*/  LEA.HI.X.SX32 R5, R5, R35, 0x1, P6 ;  /* 0x0000002305057211 */ /* 0x000fe400030f0eff */
[----:B------:R-:W-:Y:S01]  /*5700*/  IADD3 R8, P6, PT, R0, R37, RZ ;  /* 0x0000002500087210 */ /* 0x000fe20007fde0ff */
[C---:B0-----:R-:W-:Y:S01]  /*5710*/  IMAD R11, R39.reuse, 0x2, R0 ;  /* 0x00000002270b7824 */ /* 0x041fe200078e0200 */
[----:B------:R0:W-:Y:S01]  /*5720*/  @P2 STG.E.U8 desc[UR26][R2.64], R19 ;  /* 0x0000001302002986 */ /* 0x0001e2000c10111a */
[----:B------:R-:W-:Y:S02]  /*5730*/  ISETP.LT.AND P5, PT, R30, UR11, !P0 ;  /* 0x0000000b1e007c0c */ /* 0x000fe4000c7a1270 */
[----:B------:R-:W-:Y:S01]  /*5740*/  LEA.HI.X.SX32 R9, R0, R35, 0x1, P6 ;  /* 0x0000002300097211 */ /* 0x000fe200030f0eff */
[----:B------:R2:W-:Y:S01]  /*5750*/  @P1 STG.E.U8 desc[UR26][R4.64], R21 ;  /* 0x0000001504001986 */ /* 0x0005e2000c10111a */
[----:B-1----:R-:W-:Y:S01]  /*5760*/  IMAD R13, R39, 0x2, R11 ;  /* 0x00000002270d7824 */ /* 0x002fe200078e020b */
[----:B------:R-:W-:-:S02]  /*5770*/  IADD3 R10, P1, PT, R11, R37, RZ ;  /* 0x000000250b0a7210 */ /* 0x000fc40007f3e0ff */
[----:B------:R-:W-:Y:S01]  /*5780*/  ISETP.LT.AND P4, PT, R31, UR11, !P0 ;  /* 0x0000000b1f007c0c */ /* 0x000fe2000c781270 */
[----:B------:R-:W-:Y:S01]  /*5790*/  IMAD R15, R39, 0x2, R13 ;  /* 0x00000002270f7824 */ /* 0x000fe200078e020d */
[----:B------:R-:W-:Y:S02]  /*57a0*/  LEA.HI.X.SX32 R11, R11, R35, 0x1, P1 ;  /* 0x000000230b0b7211 */ /* 0x000fe400008f0eff */
[-C--:B0-----:R-:W-:Y:S01]  /*57b0*/  IADD3 R2, P6, PT, R13, R37.reuse, RZ ;  /* 0x000000250d027210 */ /* 0x081fe20007fde0ff */
[----:B------:R-:W-:Y:S01]  /*57c0*/  IMAD R0, R39, 0x2, R15 ;  /* 0x0000000227007824 */ /* 0x000fe200078e020f */
[----:B------:R-:W-:Y:S02]  /*57d0*/  IADD3 R12, P1, PT, R15, R37, RZ ;  /* 0x000000250f0c7210 */ /* 0x000fe40007f3e0ff */
[----:B------:R-:W-:Y:S01]  /*57e0*/  ISETP.LT.AND P3, PT, R32, UR11, !P0 ;  /* 0x0000000b20007c0c */ /* 0x000fe2000c761270 */
[----:B------:R-:W-:Y:S01]  /*57f0*/  IMAD R16, R39, 0x2, R0 ;  /* 0x0000000227107824 */ /* 0x000fe200078e0200 */
[----:B------:R-:W-:-:S02]  /*5800*/  LEA.HI.X.SX32 R3, R13, R35, 0x1, P6 ;  /* 0x000000230d037211 */ /* 0x000fc400030f0eff */
[----:B------:R-:W-:Y:S02]  /*5810*/  ISETP.LT.AND P2, PT, R33, UR11, !P0 ;  /* 0x0000000b21007c0c */ /* 0x000fe4000c741270 */
[----:B------:R-:W-:Y:S02]  /*5820*/  LEA.HI.X.SX32 R13, R15, R35, 0x1, P1 ;  /* 0x000000230f0d7211 */ /* 0x000fe400008f0eff */
[----:B------:R-:W-:Y:S02]  /*5830*/  IADD3 R14, P6, PT, R0, R37, RZ ;  /* 0x00000025000e7210 */ /* 0x000fe40007fde0ff */
[----:B------:R-:W-:Y:S02]  /*5840*/  ISETP.LT.AND P1, PT, R34, UR11, !P0 ;  /* 0x0000000b22007c0c */ /* 0x000fe4000c721270 */
[----:B------:R-:W-:Y:S02]  /*5850*/  ISETP.LT.AND P0, PT, R27, UR11, !P0 ;  /* 0x0000000b1b007c0c */ /* 0x000fe4000c701270 */
[----:B------:R-:W-:-:S02]  /*5860*/  LEA.HI.X.SX32 R15, R0, R35, 0x1, P6 ;  /* 0x00000023000f7211 */ /* 0x000fc400030f0eff */
[----:B------:R-:W-:Y:S02]  /*5870*/  PRMT R17, R6, 0x7772, RZ ;  /* 0x0000777206117816 */ /* 0x000fe400000000ff */
[----:B--2---:R-:W-:Y:S02]  /*5880*/  IADD3 R4, P6, PT, R16, R37, RZ ;  /* 0x0000002510047210 */ /* 0x004fe40007fde0ff */
[----:B------:R-:W-:Y:S01]  /*5890*/  PRMT R19, R6, 0x7773, RZ ;  /* 0x0000777306137816 */ /* 0x000fe200000000ff */
[----:B------:R0:W-:Y:S01]  /*58a0*/  @P5 STG.E.U8 desc[UR26][R8.64], R17 ;  /* 0x0000001108005986 */ /* 0x0001e2000c10111a */
[C---:B------:R-:W-:Y:S02]  /*58b0*/  PRMT R21, R7.reuse, 0x7770, RZ ;  /* 0x0000777007157816 */ /* 0x040fe400000000ff */
[----:B------:R-:W-:Y:S01]  /*58c0*/  PRMT R7, R7, 0x7773, RZ ;  /* 0x0000777307077816 */ /* 0x000fe200000000ff */
[----:B------:R0:W-:Y:S01]  /*58d0*/  @P4 STG.E.U8 desc[UR26][R10.64], R19 ;  /* 0x000000130a004986 */ /* 0x0001e2000c10111a */
[----:B------:R-:W-:-:S03]  /*58e0*/  LEA.HI.X.SX32 R5, R16, R35, 0x1, P6 ;  /* 0x0000002310057211 */ /* 0x000fc600030f0eff */
[----:B------:R0:W-:Y:S04]  /*58f0*/  @P3 STG.E.U8 desc[UR26][R2.64], R21 ;  /* 0x0000001502003986 */ /* 0x0001e8000c10111a */
[----:B------:R0:W-:Y:S04]  /*5900*/  @P2 STG.E.U8 desc[UR26][R12.64], R23 ;  /* 0x000000170c002986 */ /* 0x0001e8000c10111a */
[----:B------:R0:W-:Y:S04]  /*5910*/  @P1 STG.E.U8 desc[UR26][R14.64], R25 ;  /* 0x000000190e001986 */ /* 0x0001e8000c10111a */
[----:B------:R0:W-:Y:S01]  /*5920*/  @P0 STG.E.U8 desc[UR26][R4.64], R7 ;  /* 0x0000000704000986 */ /* 0x0001e2000c10111a */
[----:B------:R-:W-:Y:S06]  /*5930*/  BAR.SYNC.DEFER_BLOCKING 0x0 ;  /* 0x0000000000007b1d */ /* 0x000fec0000010000 */
[----:B------:R-:W-:Y:S05]  /*5940*/  BRA.U UP0, `(.L_x_13) ;  /* 0x00000001009c7547 */ /* 0x000fea000b800000 */
[----:B------:R-:W1:Y:S01]  /*5950*/  S2UR UR5, SR_CgaCtaId ;  /* 0x00000000000579c3 */ /* 0x000e620000008800 */
[----:B------:R-:W-:Y:S01]  /*5960*/  NOP ;  /* 0x0000000000007918 */ /* 0x000fe20000000000 */
[----:B------:R-:W-:Y:S01]  /*5970*/  UMOV UR4, 0x50 ;  /* 0x0000005000047882 */ /* 0x000fe20000000000 */
[----:B------:R-:W-:Y:S02]  /*5980*/  IMAD.U32 R0, RZ, RZ, UR12 ;  /* 0x0000000cff007e24 */ /* 0x000fe4000f8e00ff */
[----:B0-----:R-:W-:-:S03]  /*5990*/  IMAD.MOV.U32 R3, RZ, RZ, 0x1 ;  /* 0x00000001ff037424 */ /* 0x001fc600078e00ff */
[----:B------:R-:W-:-:S04]  /*59a0*/  LOP3.LUT R0, R0, 0xffff, RZ, 0xc0, !PT ;  /* 0x0000ffff00007812 */ /* 0x000fc800078ec0ff */
[----:B------:R-:W-:-:S05]  /*59b0*/  SHF.R.U32.HI R0, RZ, 0x5, R0 ;  /* 0x00000005ff007819 */ /* 0x000fca0000011600 */
[----:B------:R-:W-:Y:S01]  /*59c0*/  VIADD R2, R0, 0x10 ;  /* 0x0000001000027836 */ /* 0x000fe20000000000 */
[----:B------:R-:W-:Y:S01]  /*59d0*/  SHF.L.U32 R0, R3, R0, RZ ;  /* 0x0000000003007219 */ /* 0x000fe200000006ff */
[----:B-1----:R-:W-:-:S03]  /*59e0*/  ULEA UR6, UR5, UR4, 0x18 ;  /* 0x0000000405067291 */ /* 0x002fc6000f8ec0ff */
[----:B------:R-:W-:-:S04]  /*59f0*/  SHF.L.U32 R3, R3, R2, RZ ;  /* 0x0000000203037219 */ /* 0x000fc800000006ff */
[----:B------:R-:W-:Y:S02]  /*5a00*/  LOP3.LUT R0, R3, R0, RZ, 0xfc, !PT ;  /* 0x0000000003007212 */ /* 0x000fe400078efcff */
[----:B------:R-:W0:Y:S02]  /*5a10*/  LDS R5, [UR6] ;  /* 0x00000006ff057984 */ /* 0x000e240008000800 */
[C---:B------:R-:W-:Y:S02]  /*5a20*/  LOP3.LUT R2, R0.reuse, 0xffff, RZ, 0xc0, !PT ;  /* 0x0000ffff00027812 */ /* 0x040fe400078ec0ff */
[----:B0-----:R-:W-:-:S04]  /*5a30*/  LOP3.LUT R3, R0, 0xffff, R5, 0x80, !PT ;  /* 0x0000ffff00037812 */ /* 0x001fc800078e8005 */
[----:B------:R-:W-:-:S13]  /*5a40*/  ISETP.NE.AND P0, PT, R3, R2, PT ;  /* 0x000000020300720c */ /* 0x000fda0003f05270 */
[----:B------:R-:W-:Y:S05]  /*5a50*/  @P0 BRA `(.L_x_14) ;  /* 0x0000000000500947 */ /* 0x000fea0003800000 */
[----:B------:R-:W-:Y:S02]  /*5a60*/  SHF.R.U32.HI R5, RZ, 0x10, R5 ;  /* 0x00000010ff057819 */ /* 0x000fe40000011605 */
[----:B------:R-:W-:-:S04]  /*5a70*/  SHF.R.U32.HI R2, RZ, 0x10, R0 ;  /* 0x00000010ff027819 */ /* 0x000fc80000011600 */
[----:B------:R-:W-:-:S04]  /*5a80*/  LOP3.LUT R5, R5, R2, RZ, 0xc0, !PT ;  /* 0x0000000205057212 */ /* 0x000fc800078ec0ff */
[----:B------:R-:W-:-:S13]  /*5a90*/  ISETP.NE.AND P0, PT, R5, R2, PT ;  /* 0x000000020500720c */ /* 0x000fda0003f05270 */
[----:B------:R-:W-:Y:S05]  /*5aa0*/  @P0 BRA `(.L_x_15) ;  /* 0x0000000000300947 */ /* 0x000fea0003800000 */
[----:B------:R-:W-:Y:S01]  /*5ab0*/  R2UR UR4, R0 ;  /* 0x00000000000472ca */ /* 0x000fe200000e0000 */
[----:B------:R-:W-:Y:S01]  /*5ac0*/  VOTEU.ANY UR5, UPT, PT ;  /* 0x0000000000057886 */ /* 0x000fe200038e0100 */
[----:B------:R-:W0:Y:S01]  /*5ad0*/  S2R R0, SR_LANEID ;  /* 0x0000000000007919 */ /* 0x000e220000000000 */
[----:B------:R-:W-:-:S10]  /*5ae0*/  UFLO.U32 UR5, UR5 ;  /* 0x00000005000572bd */ /* 0x000fd400080e0000 */
[----:B------:R-:W-:-:S06]  /*5af0*/  ULOP3.LUT UR4, URZ, UR4, URZ, 0x33, !UPT ;  /* 0x00000004ff047292 */ /* 0x000fcc000f8e33ff */
[----:B------:R-:W-:-:S04]  /*5b00*/  IMAD.U32 R2, RZ, RZ, UR4 ;  /* 0x00000004ff027e24 */ /* 0x000fc8000f8e00ff */
[----:B------:R-:W1:Y:S02]  /*5b10*/  REDUX UR7, R2 ;  /* 0x00000000020773c4 */ /* 0x000e640000000000 */
[----:B------:R2:W-:Y:S01]  /*5b20*/  UTCATOMSWS.AND URZ, UR4 ;  /* 0x0000000400ff79e3 */ /* 0x0005e20008000000 */
[----:B0-----:R-:W-:Y:S01]  /*5b30*/  ISETP.EQ.U32.AND P0, PT, R0, UR5, PT ;  /* 0x0000000500007c0c */ /* 0x001fe2000bf02070 */
[----:B-1----:R-:W-:-:S12]  /*5b40*/  IMAD.U32 R0, RZ, RZ, UR7 ;  /* 0x00000007ff007e24 */ /* 0x002fd8000f8e00ff */
[----:B------:R2:W-:Y:S01]  /*5b50*/  @P0 ATOMS.AND RZ, [UR6], R0 ;  /* 0x00000000ffff098c */ /* 0x0005e2000a800006 */
[----:B------:R-:W-:Y:S05]  /*5b60*/  BRA `(.L_x_13) ;  /* 0x0000000000147947 */ /* 0x000fea0003800000 */
.L_x_15:
[----:B------:R-:W-:-:S07]  /*5b70*/  MOV R2, 0x5b90 ;  /* 0x00005b9000027802 */ /* 0x000fce0000000f00 */
[----:B------:R-:W-:Y:S05]  /*5b80*/  CALL.REL.NOINC `($__internal_0_$__cuda_sm10x_tcgen05_guardrail_trap_col_being_dealloced_not_returned_by_alloc) ;  /* 0x00000000002c7944 */ /* 0x000fea0003c00000 */
[----:B------:R-:W-:Y:S05]  /*5b90*/  BRA `(.L_x_13) ;  /* 0x0000000000087947 */ /* 0x000fea0003800000 */
.L_x_14:
[----:B------:R-:W-:-:S07]  /*5ba0*/  MOV R2, 0x5bc0 ;  /* 0x00005bc000027802 */ /* 0x000fce0000000f00 */
[----:B------:R-:W-:Y:S05]  /*5bb0*/  CALL.REL.NOINC `($__internal_2_$__cuda_sm10x_tcgen05_guardrail_trap_unallocated_columns_being_dealloced) ;  /* 0x0000000000387944 */ /* 0x000fea0003c00000 */
.L_x_13:
[----:B------:R-:W-:Y:S01]  /*5bc0*/  NOP ;  /* 0x0000000000007918 */ /* 0x000fe20000000000 */
[----:B--2---:R-:W-:Y:S05]  /*5bd0*/  EXIT ;  /* 0x000000000000794d */ /* 0x004fea0003800000 */
.L_x_8:
[----:B------:R-:W0:Y:S02]  /*5be0*/  SYNCS.PHASECHK.TRANS64.TRYWAIT P2, [UR10], R86 ;  /* 0x00000056ff0075a7 */ /* 0x000e24000804110a */
[----:B0-----:R-:W-:Y:S05]  /*5bf0*/  @!P2 BRA `(.L_x_8) ;  /* 0xfffffffc00f8a947 */ /* 0x001fea000383ffff */
[----:B------:R-:W-:Y:S05]  /*5c00*/  BRA `(.L_x_16) ;  /* 0xffffffe0006c7947 */ /* 0x000fea000383ffff */
.L_x_12:
[----:B------:R-:W1:Y:S02]  /*5c10*/  SYNCS.PHASECHK.TRANS64.TRYWAIT P0, [UR10], R4 ;  /* 0x00000004ff0075a7 */ /* 0x000e64000800110a */
[----:B-1----:R-:W-:Y:S05]  /*5c20*/  @!P0 BRA `(.L_x_12) ;  /* 0xfffffffc00f88947 */ /* 0x002fea000383ffff */
[----:B------:R-:W-:Y:S05]  /*5c30*/  BRA `(.L_x_11) ;  /* 0xfffffff0007c7947 */ /* 0x000fea000383ffff */
        .weak           $__internal_0_$__cuda_sm10x_tcgen05_guardrail_trap_col_being_dealloced_not_returned_by_alloc
        .type           $__internal_0_$__cuda_sm10x_tcgen05_guardrail_trap_col_being_dealloced_not_returned_by_alloc,@function
        .size           $__internal_0_$__cuda_sm10x_tcgen05_guardrail_trap_col_being_dealloced_not_returned_by_alloc,($__internal_1_$__cuda_sm10x_tcgen05_guardrail_trap_phase_invalid_during_alloc - $__internal_0_$__cuda_sm10x_tcgen05_guardrail_trap_col_being_dealloced_not_returned_by_alloc)
$__internal_0_$__cuda_sm10x_tcgen05_guardrail_trap_col_being_dealloced_not_returned_by_alloc:
[----:B------:R-:W-:Y:S05]  /*5c40*/  BPT.TRAP 0x1 ;  /* 0x000000040000795c */ /* 0x000fea0000300000 */
[----:B------:R-:W-:-:S04]  /*5c50*/  IMAD.MOV.U32 R3, RZ, RZ, 0x0 ;  /* 0x00000000ff037424 */ /* 0x000fc800078e00ff */
[----:B------:R-:W-:Y:S05]  /*5c60*/  RET.REL.NODEC R2 `(matmul_kernel) ;  /* 0xffffffa002e47950 */ /* 0x000fea0003c3ffff */
        .weak           $__internal_1_$__cuda_sm10x_tcgen05_guardrail_trap_phase_invalid_during_alloc
        .type           $__internal_1_$__cuda_sm10x_tcgen05_guardrail_trap_phase_invalid_during_alloc,@function
        .size           $__internal_1_$__cuda_sm10x_tcgen05_guardrail_trap_phase_invalid_during_alloc,($__internal_2_$__cuda_sm10x_tcgen05_guardrail_trap_unallocated_columns_being_dealloced - $__internal_1_$__cuda_sm10x_tcgen05_guardrail_trap_phase_invalid_during_alloc)
$__internal_1_$__cuda_sm10x_tcgen05_guardrail_trap_phase_invalid_during_alloc:
[----:B------:R-:W-:Y:S05]  /*5c70*/  BPT.TRAP 0x1 ;  /* 0x000000040000795c */ /* 0x000fea0000300000 */
[----:B------:R-:W-:-:S04]  /*5c80*/  IMAD.MOV.U32 R3, RZ, RZ, 0x0 ;  /* 0x00000000ff037424 */ /* 0x000fc800078e00ff */
[----:B------:R-:W-:Y:S05]  /*5c90*/  RET.REL.NODEC R2 `(matmul_kernel) ;  /* 0xffffffa002d87950 */ /* 0x000fea0003c3ffff */
        .weak           $__internal_2_$__cuda_sm10x_tcgen05_guardrail_trap_unallocated_columns_being_dealloced
        .type           $__internal_2_$__cuda_sm10x_tcgen05_guardrail_trap_unallocated_columns_being_dealloced,@function
        .size           $__internal_2_$__cuda_sm10x_tcgen05_guardrail_trap_unallocated_columns_being_dealloced,(.L_x_20 - $__internal_2_$__cuda_sm10x_tcgen05_guardrail_trap_unallocated_columns_being_dealloced)
$__internal_2_$__cuda_sm10x_tcgen05_guardrail_trap_unallocated_columns_being_dealloced:
[----:B------:R-:W-:Y:S05]  /*5ca0*/  BPT.TRAP 0x1 ;  /* 0x000000040000795c */ /* 0x000fea0000300000 */
[----:B------:R-:W-:-:S04]  /*5cb0*/  IMAD.MOV.U32 R3, RZ, RZ, 0x0 ;  /* 0x00000000ff037424 */ /* 0x000fc800078e00ff */
[----:B------:R-:W-:Y:S05]  /*5cc0*/  RET.REL.NODEC R2 `(matmul_kernel) ;  /* 0xffffffa002cc7950 */ /* 0x000fea0003c3ffff */
.L_x_17:
[----:B------:R-:W-:-:S00]  /*5cd0*/  BRA `(.L_x_17) ;  /* 0xfffffffc00fc7947 */ /* 0x000fc0000383ffff */
[----:B------:R-:W-:-:S00]  /*5ce0*/  NOP ;  /* 0x0000000000007918 */ /* 0x000fc00000000000 */
        /* <DEDUP_REMOVED lines=9> */
.L_x_20:


//--------------------- .nv.shared.matmul_kernel  --------------------------
	.section	.nv.shared.matmul_kernel,"aw",@nobits
	.sectionflags	@""
	.align	16
	.zero		1024


//--------------------- .nv.shared.reserved.0     --------------------------
	.section	.nv.shared.reserved.0,"aw",@nobits
	.align	8
	.weak		__nv_reservedSMEM_offset_0_alias
	.size		__nv_reservedSMEM_offset_0_alias, 0, 64
	.other		__nv_reservedSMEM_offset_0_alias,@"STO_CUDA_RESERVED_SHARED STV_DEFAULT"
__nv_reservedSMEM_offset_0_alias:
	.zero		0
.nv.shared.reserved.0:
	.zero		64
	.weak		__nv_reservedSMEM_allocation_phase
	.type		__nv_reservedSMEM_allocation_phase,@object
	.size		__nv_reservedSMEM_allocation_phase,(.L_0 - __nv_reservedSMEM_allocation_phase)
__nv_reservedSMEM_allocation_phase:
	.zero		1
.L_0:
	.zero		7
	.weak		__nv_reservedSMEM_devtool_atexit_pc
	.type		__nv_reservedSMEM_devtool_atexit_pc,@object
	.size		__nv_reservedSMEM_devtool_atexit_pc,(__nv_reservedSMEM_allocation_mask - __nv_reservedSMEM_devtool_atexit_pc)
__nv_reservedSMEM_devtool_atexit_pc:
	.zero		8
	.weak		__nv_reservedSMEM_allocation_mask
	.type		__nv_reservedSMEM_allocation_mask,@object
	.size		__nv_reservedSMEM_allocation_mask,(.L_2 - __nv_reservedSMEM_allocation_mask)
__nv_reservedSMEM_allocation_mask:
	.zero		4
.L_2:


//--------------------- .nv.constant0.matmul_kernel --------------------------
	.section	.nv.constant0.matmul_kernel,"a",@progbits
	.sectionflags	@""
	.align	4
.nv.constant0.matmul_kernel:
	.zero		976


//--------------------- SYMBOLS --------------------------

	.type		.nv.reservedSmem.offset0,@object
	.size		.nv.reservedSmem.offset0,0x4
	.type		.nv.reservedSmem.cap,@object
	.size		.nv.reservedSmem.cap,0x4
